//
// Generated by NVIDIA NVVM Compiler
//
// Compiler Build ID: CL-36424714
// Cuda compilation tools, release 13.0, V13.0.88
// Based on NVVM 20.0.0
//

.version 9.0
.target sm_100
.address_size 64

	// .globl	_Z4vsqrPi
.extern .func  (.param .b32 func_retval0) vprintf
(
	.param .b64 vprintf_param_0,
	.param .b64 vprintf_param_1
)
;
.global .align 1 .b8 $str[14] = {72, 101, 108, 108, 111, 32, 87, 111, 114, 108, 100, 46, 10};

.visible .entry _Z4vsqrPi(
	.param .u64 .ptr .align 1 _Z4vsqrPi_param_0
)
{
	.reg .b32 	%r<3>;
	.reg .b64 	%rd<5>;

	ld.param.u64 	%rd1, [_Z4vsqrPi_param_0];
	cvta.to.global.u64 	%rd2, %rd1;
	mov.u32 	%r1, %tid.x;
	mul.lo.s32 	%r2, %r1, %r1;
	mul.wide.u32 	%rd3, %r1, 4;
	add.s64 	%rd4, %rd2, %rd3;
	st.global.u32 	[%rd4], %r2;
	ret;

}
	// .globl	_Z5vsqr_Pi
.visible .entry _Z5vsqr_Pi(
	.param .u64 .ptr .align 1 _Z5vsqr_Pi_param_0
)
{
	.reg .b32 	%r<4>;
	.reg .b64 	%rd<5>;

	ld.param.u64 	%rd1, [_Z5vsqr_Pi_param_0];
	cvta.to.global.u64 	%rd2, %rd1;
	mov.u32 	%r1, %tid.x;
	mul.wide.u32 	%rd3, %r1, 4;
	add.s64 	%rd4, %rd2, %rd3;
	ld.global.u32 	%r2, [%rd4];
	mul.lo.s32 	%r3, %r2, %r2;
	st.global.u32 	[%rd4], %r3;
	ret;

}
	// .globl	_Z6vcube_Pi
.visible .entry _Z6vcube_Pi(
	.param .u64 .ptr .align 1 _Z6vcube_Pi_param_0
)
{
	.reg .b32 	%r<5>;
	.reg .b64 	%rd<5>;

	ld.param.u64 	%rd1, [_Z6vcube_Pi_param_0];
	cvta.to.global.u64 	%rd2, %rd1;
	mov.u32 	%r1, %tid.x;
	mul.wide.u32 	%rd3, %r1, 4;
	add.s64 	%rd4, %rd2, %rd3;
	ld.global.u32 	%r2, [%rd4];
	mul.lo.s32 	%r3, %r2, %r2;
	mul.lo.s32 	%r4, %r3, %r2;
	st.global.u32 	[%rd4], %r4;
	ret;

}
	// .globl	_Z4vaddPKiS0_Pi
.visible .entry _Z4vaddPKiS0_Pi(
	.param .u64 .ptr .align 1 _Z4vaddPKiS0_Pi_param_0,
	.param .u64 .ptr .align 1 _Z4vaddPKiS0_Pi_param_1,
	.param .u64 .ptr .align 1 _Z4vaddPKiS0_Pi_param_2
)
{
	.reg .b32 	%r<5>;
	.reg .b64 	%rd<11>;

	ld.param.u64 	%rd1, [_Z4vaddPKiS0_Pi_param_0];
	ld.param.u64 	%rd2, [_Z4vaddPKiS0_Pi_param_1];
	ld.param.u64 	%rd3, [_Z4vaddPKiS0_Pi_param_2];
	cvta.to.global.u64 	%rd4, %rd3;
	cvta.to.global.u64 	%rd5, %rd2;
	cvta.to.global.u64 	%rd6, %rd1;
	mov.u32 	%r1, %tid.x;
	mul.wide.u32 	%rd7, %r1, 4;
	add.s64 	%rd8, %rd6, %rd7;
	ld.global.u32 	%r2, [%rd8];
	add.s64 	%rd9, %rd5, %rd7;
	ld.global.u32 	%r3, [%rd9];
	add.s32 	%r4, %r3, %r2;
	add.s64 	%rd10, %rd4, %rd7;
	st.global.u32 	[%rd10], %r4;
	ret;

}
	// .globl	_Z17fused_sqr_cub_addPKiS0_Pi
.visible .entry _Z17fused_sqr_cub_addPKiS0_Pi(
	.param .u64 .ptr .align 1 _Z17fused_sqr_cub_addPKiS0_Pi_param_0,
	.param .u64 .ptr .align 1 _Z17fused_sqr_cub_addPKiS0_Pi_param_1,
	.param .u64 .ptr .align 1 _Z17fused_sqr_cub_addPKiS0_Pi_param_2
)
{
	.reg .b32 	%r<7>;
	.reg .b64 	%rd<11>;

	ld.param.u64 	%rd1, [_Z17fused_sqr_cub_addPKiS0_Pi_param_0];
	ld.param.u64 	%rd2, [_Z17fused_sqr_cub_addPKiS0_Pi_param_1];
	ld.param.u64 	%rd3, [_Z17fused_sqr_cub_addPKiS0_Pi_param_2];
	cvta.to.global.u64 	%rd4, %rd3;
	cvta.to.global.u64 	%rd5, %rd2;
	cvta.to.global.u64 	%rd6, %rd1;
	mov.u32 	%r1, %tid.x;
	mul.wide.u32 	%rd7, %r1, 4;
	add.s64 	%rd8, %rd6, %rd7;
	ld.global.u32 	%r2, [%rd8];
	add.s64 	%rd9, %rd5, %rd7;
	ld.global.u32 	%r3, [%rd9];
	mul.lo.s32 	%r4, %r2, %r2;
	mul.lo.s32 	%r5, %r3, %r3;
	mad.lo.s32 	%r6, %r5, %r3, %r4;
	add.s64 	%rd10, %rd4, %rd7;
	st.global.u32 	[%rd10], %r6;
	ret;

}
	// .globl	_Z17print_hello_worldv
.visible .entry _Z17print_hello_worldv()
{
	.reg .b32 	%r<3>;
	.reg .b64 	%rd<3>;

	mov.u64 	%rd1, $str;
	cvta.global.u64 	%rd2, %rd1;
	{ // callseq 0, 0
	.param .b64 param0;
	st.param.b64 	[param0], %rd2;
	.param .b64 param1;
	st.param.b64 	[param1], 0;
	.param .b32 retval0;
	call.uni (retval0), 
	vprintf, 
	(
	param0, 
	param1
	);
	ld.param.b32 	%r1, [retval0];
	} // callseq 0
	ret;

}
	// .globl	_Z11scalar_initPi
.visible .entry _Z11scalar_initPi(
	.param .u64 .ptr .align 1 _Z11scalar_initPi_param_0
)
{
	.reg .b32 	%r<5>;
	.reg .b64 	%rd<5>;

	ld.param.u64 	%rd1, [_Z11scalar_initPi_param_0];
	cvta.to.global.u64 	%rd2, %rd1;
	mov.u32 	%r1, %ctaid.x;
	mov.u32 	%r2, %ntid.x;
	mov.u32 	%r3, %tid.x;
	mad.lo.s32 	%r4, %r1, %r2, %r3;
	mul.wide.u32 	%rd3, %r4, 4;
	add.s64 	%rd4, %rd2, %rd3;
	st.global.u32 	[%rd4], %r4;
	ret;

}
	// .globl	_Z16matrix_square_v1PKimPi
.visible .entry _Z16matrix_square_v1PKimPi(
	.param .u64 .ptr .align 1 _Z16matrix_square_v1PKimPi_param_0,
	.param .u64 _Z16matrix_square_v1PKimPi_param_1,
	.param .u64 .ptr .align 1 _Z16matrix_square_v1PKimPi_param_2
)
{
	.reg .pred 	%p<10>;
	.reg .b32 	%r<59>;
	.reg .b64 	%rd<75>;

	ld.param.u64 	%rd29, [_Z16matrix_square_v1PKimPi_param_0];
	ld.param.u64 	%rd27, [_Z16matrix_square_v1PKimPi_param_1];
	ld.param.u64 	%rd28, [_Z16matrix_square_v1PKimPi_param_2];
	cvta.to.global.u64 	%rd1, %rd29;
	setp.eq.s64 	%p1, %rd27, 0;
	@%p1 bra 	$L__BB7_14;
	mov.u32 	%r9, %tid.x;
	mov.u32 	%r10, %ntid.x;
	mov.u32 	%r11, %ctaid.x;
	mad.lo.s32 	%r12, %r11, %r10, %r9;
	cvt.u64.u32 	%rd31, %r12;
	mul.lo.s64 	%rd2, %rd27, %rd31;
	add.s64 	%rd3, %rd27, -1;
	and.b64  	%rd4, %rd27, 7;
	and.b64  	%rd5, %rd27, 3;
	and.b64  	%rd6, %rd27, -8;
	and.b64  	%rd7, %rd27, 1;
	shl.b64 	%rd8, %rd27, 5;
	shl.b64 	%rd32, %rd2, 2;
	add.s64 	%rd33, %rd32, %rd1;
	add.s64 	%rd9, %rd33, 16;
	shl.b64 	%rd10, %rd27, 2;
	cvta.to.global.u64 	%rd11, %rd28;
	mov.b64 	%rd68, 0;
$L__BB7_2:
	setp.lt.u64 	%p2, %rd3, 7;
	add.s64 	%rd35, %rd68, %rd2;
	shl.b64 	%rd36, %rd35, 2;
	add.s64 	%rd13, %rd11, %rd36;
	ld.global.u32 	%r56, [%rd13];
	mov.b64 	%rd73, 0;
	@%p2 bra 	$L__BB7_5;
	shl.b64 	%rd37, %rd68, 2;
	add.s64 	%rd70, %rd1, %rd37;
	mov.u64 	%rd69, %rd9;
	mov.u64 	%rd71, %rd6;
$L__BB7_4:
	.pragma "nounroll";
	ld.global.u32 	%r13, [%rd69+-16];
	ld.global.u32 	%r14, [%rd70];
	mad.lo.s32 	%r15, %r14, %r13, %r56;
	st.global.u32 	[%rd13], %r15;
	ld.global.u32 	%r16, [%rd69+-12];
	add.s64 	%rd38, %rd70, %rd10;
	ld.global.u32 	%r17, [%rd38];
	mad.lo.s32 	%r18, %r17, %r16, %r15;
	st.global.u32 	[%rd13], %r18;
	ld.global.u32 	%r19, [%rd69+-8];
	add.s64 	%rd39, %rd38, %rd10;
	ld.global.u32 	%r20, [%rd39];
	mad.lo.s32 	%r21, %r20, %r19, %r18;
	st.global.u32 	[%rd13], %r21;
	ld.global.u32 	%r22, [%rd69+-4];
	add.s64 	%rd40, %rd39, %rd10;
	ld.global.u32 	%r23, [%rd40];
	mad.lo.s32 	%r24, %r23, %r22, %r21;
	st.global.u32 	[%rd13], %r24;
	ld.global.u32 	%r25, [%rd69];
	add.s64 	%rd41, %rd40, %rd10;
	ld.global.u32 	%r26, [%rd41];
	mad.lo.s32 	%r27, %r26, %r25, %r24;
	st.global.u32 	[%rd13], %r27;
	ld.global.u32 	%r28, [%rd69+4];
	add.s64 	%rd42, %rd41, %rd10;
	ld.global.u32 	%r29, [%rd42];
	mad.lo.s32 	%r30, %r29, %r28, %r27;
	st.global.u32 	[%rd13], %r30;
	ld.global.u32 	%r31, [%rd69+8];
	add.s64 	%rd43, %rd42, %rd10;
	ld.global.u32 	%r32, [%rd43];
	mad.lo.s32 	%r33, %r32, %r31, %r30;
	st.global.u32 	[%rd13], %r33;
	ld.global.u32 	%r34, [%rd69+12];
	add.s64 	%rd44, %rd43, %rd10;
	ld.global.u32 	%r35, [%rd44];
	mad.lo.s32 	%r56, %r35, %r34, %r33;
	st.global.u32 	[%rd13], %r56;
	add.s64 	%rd71, %rd71, -8;
	add.s64 	%rd70, %rd70, %rd8;
	add.s64 	%rd69, %rd69, 32;
	setp.ne.s64 	%p3, %rd71, 0;
	mov.u64 	%rd73, %rd6;
	@%p3 bra 	$L__BB7_4;
$L__BB7_5:
	setp.eq.s64 	%p4, %rd4, 0;
	@%p4 bra 	$L__BB7_13;
	add.s64 	%rd45, %rd4, -1;
	setp.lt.u64 	%p5, %rd45, 3;
	@%p5 bra 	$L__BB7_8;
	add.s64 	%rd46, %rd73, %rd2;
	shl.b64 	%rd47, %rd46, 2;
	add.s64 	%rd48, %rd1, %rd47;
	ld.global.u32 	%r36, [%rd48];
	mad.lo.s64 	%rd49, %rd73, %rd27, %rd68;
	shl.b64 	%rd50, %rd49, 2;
	add.s64 	%rd51, %rd1, %rd50;
	ld.global.u32 	%r37, [%rd51];
	mad.lo.s32 	%r38, %r37, %r36, %r56;
	st.global.u32 	[%rd13], %r38;
	ld.global.u32 	%r39, [%rd48+4];
	add.s64 	%rd52, %rd51, %rd10;
	ld.global.u32 	%r40, [%rd52];
	mad.lo.s32 	%r41, %r40, %r39, %r38;
	st.global.u32 	[%rd13], %r41;
	ld.global.u32 	%r42, [%rd48+8];
	add.s64 	%rd53, %rd52, %rd10;
	ld.global.u32 	%r43, [%rd53];
	mad.lo.s32 	%r44, %r43, %r42, %r41;
	st.global.u32 	[%rd13], %r44;
	ld.global.u32 	%r45, [%rd48+12];
	add.s64 	%rd54, %rd53, %rd10;
	ld.global.u32 	%r46, [%rd54];
	mad.lo.s32 	%r56, %r46, %r45, %r44;
	st.global.u32 	[%rd13], %r56;
	add.s64 	%rd73, %rd73, 4;
$L__BB7_8:
	setp.eq.s64 	%p6, %rd5, 0;
	@%p6 bra 	$L__BB7_13;
	setp.eq.s64 	%p7, %rd5, 1;
	@%p7 bra 	$L__BB7_11;
	add.s64 	%rd55, %rd73, %rd2;
	shl.b64 	%rd56, %rd55, 2;
	add.s64 	%rd57, %rd1, %rd56;
	ld.global.u32 	%r47, [%rd57];
	mad.lo.s64 	%rd58, %rd73, %rd27, %rd68;
	shl.b64 	%rd59, %rd58, 2;
	add.s64 	%rd60, %rd1, %rd59;
	ld.global.u32 	%r48, [%rd60];
	mad.lo.s32 	%r49, %r48, %r47, %r56;
	st.global.u32 	[%rd13], %r49;
	ld.global.u32 	%r50, [%rd57+4];
	add.s64 	%rd61, %rd60, %rd10;
	ld.global.u32 	%r51, [%rd61];
	mad.lo.s32 	%r56, %r51, %r50, %r49;
	st.global.u32 	[%rd13], %r56;
	add.s64 	%rd73, %rd73, 2;
$L__BB7_11:
	setp.eq.s64 	%p8, %rd7, 0;
	@%p8 bra 	$L__BB7_13;
	add.s64 	%rd62, %rd73, %rd2;
	shl.b64 	%rd63, %rd62, 2;
	add.s64 	%rd64, %rd1, %rd63;
	ld.global.u32 	%r52, [%rd64];
	mad.lo.s64 	%rd65, %rd73, %rd27, %rd68;
	shl.b64 	%rd66, %rd65, 2;
	add.s64 	%rd67, %rd1, %rd66;
	ld.global.u32 	%r53, [%rd67];
	mad.lo.s32 	%r54, %r53, %r52, %r56;
	st.global.u32 	[%rd13], %r54;
$L__BB7_13:
	add.s64 	%rd68, %rd68, 1;
	setp.ne.s64 	%p9, %rd68, %rd27;
	@%p9 bra 	$L__BB7_2;
$L__BB7_14:
	ret;

}
	// .globl	_Z16matrix_square_v2PKimPi
.visible .entry _Z16matrix_square_v2PKimPi(
	.param .u64 .ptr .align 1 _Z16matrix_square_v2PKimPi_param_0,
	.param .u64 _Z16matrix_square_v2PKimPi_param_1,
	.param .u64 .ptr .align 1 _Z16matrix_square_v2PKimPi_param_2
)
{
	.reg .pred 	%p<6>;
	.reg .b32 	%r<30>;
	.reg .b64 	%rd<50>;

	ld.param.u64 	%rd22, [_Z16matrix_square_v2PKimPi_param_0];
	ld.param.u64 	%rd20, [_Z16matrix_square_v2PKimPi_param_1];
	ld.param.u64 	%rd21, [_Z16matrix_square_v2PKimPi_param_2];
	cvta.to.global.u64 	%rd1, %rd22;
	mov.u32 	%r7, %ctaid.x;
	mov.u32 	%r8, %ntid.x;
	mov.u32 	%r9, %tid.x;
	mad.lo.s32 	%r10, %r7, %r8, %r9;
	cvt.u64.u32 	%rd2, %r10;
	and.b64  	%rd23, %rd20, -4294967296;
	setp.ne.s64 	%p1, %rd23, 0;
	@%p1 bra 	$L__BB8_2;
	cvt.u32.u64 	%r11, %rd20;
	cvt.u32.u64 	%r12, %rd2;
	rem.u32 	%r13, %r12, %r11;
	cvt.u64.u32 	%rd44, %r13;
	bra.uni 	$L__BB8_3;
$L__BB8_2:
	rem.u64 	%rd44, %rd2, %rd20;
$L__BB8_3:
	sub.s64 	%rd6, %rd2, %rd44;
	cvta.to.global.u64 	%rd25, %rd21;
	shl.b64 	%rd26, %rd2, 2;
	add.s64 	%rd7, %rd25, %rd26;
	ld.global.u32 	%r28, [%rd7];
	max.u64 	%rd8, %rd20, 1;
	and.b64  	%rd48, %rd8, 3;
	setp.lt.u64 	%p2, %rd20, 4;
	mov.b64 	%rd49, 0;
	@%p2 bra 	$L__BB8_6;
	and.b64  	%rd49, %rd8, -4;
	mov.b64 	%rd46, 0;
	mov.u64 	%rd45, %rd49;
$L__BB8_5:
	add.s64 	%rd28, %rd6, %rd46;
	shl.b64 	%rd29, %rd28, 2;
	add.s64 	%rd30, %rd1, %rd29;
	ld.global.u32 	%r14, [%rd30];
	mad.lo.s64 	%rd31, %rd46, %rd20, %rd44;
	shl.b64 	%rd32, %rd31, 2;
	add.s64 	%rd33, %rd1, %rd32;
	ld.global.u32 	%r15, [%rd33];
	mad.lo.s32 	%r16, %r15, %r14, %r28;
	st.global.u32 	[%rd7], %r16;
	ld.global.u32 	%r17, [%rd30+4];
	shl.b64 	%rd34, %rd20, 2;
	add.s64 	%rd35, %rd33, %rd34;
	ld.global.u32 	%r18, [%rd35];
	mad.lo.s32 	%r19, %r18, %r17, %r16;
	st.global.u32 	[%rd7], %r19;
	ld.global.u32 	%r20, [%rd30+8];
	add.s64 	%rd36, %rd35, %rd34;
	ld.global.u32 	%r21, [%rd36];
	mad.lo.s32 	%r22, %r21, %r20, %r19;
	st.global.u32 	[%rd7], %r22;
	ld.global.u32 	%r23, [%rd30+12];
	add.s64 	%rd37, %rd36, %rd34;
	ld.global.u32 	%r24, [%rd37];
	mad.lo.s32 	%r28, %r24, %r23, %r22;
	st.global.u32 	[%rd7], %r28;
	add.s64 	%rd46, %rd46, 4;
	add.s64 	%rd45, %rd45, -4;
	setp.ne.s64 	%p3, %rd45, 0;
	@%p3 bra 	$L__BB8_5;
$L__BB8_6:
	setp.eq.s64 	%p4, %rd48, 0;
	@%p4 bra 	$L__BB8_8;
$L__BB8_7:
	.pragma "nounroll";
	add.s64 	%rd38, %rd6, %rd49;
	shl.b64 	%rd39, %rd38, 2;
	add.s64 	%rd40, %rd1, %rd39;
	ld.global.u32 	%r25, [%rd40];
	mad.lo.s64 	%rd41, %rd49, %rd20, %rd44;
	shl.b64 	%rd42, %rd41, 2;
	add.s64 	%rd43, %rd1, %rd42;
	ld.global.u32 	%r26, [%rd43];
	mad.lo.s32 	%r28, %r26, %r25, %r28;
	st.global.u32 	[%rd7], %r28;
	add.s64 	%rd49, %rd49, 1;
	add.s64 	%rd48, %rd48, -1;
	setp.ne.s64 	%p5, %rd48, 0;
	@%p5 bra 	$L__BB8_7;
$L__BB8_8:
	ret;

}


// ===== COMPILED SASS (sm_100) =====

	.target	sm_100

	.elftype	@"ET_EXEC"


//--------------------- .note.nv.tkinfo           --------------------------
	.section	.note.nv.tkinfo,"",@"SHT_NOTE"
	.sectionflags	@"SHF_NOTE_NV_TKINFO"
	.tkinfo
        /*0018*/ 	.word	0x00000002
        /*0030*/ 	.string	""
        /*0030*/ 	.string	"ptxas"
        /*0030*/ 	.string	"Cuda compilation tools, release 13.0, V13.0.88"
        /*0030*/ 	.string	"Build cuda_13.0.r13.0/compiler.36424714_0"
        /*0030*/ 	.string	"-arch sm_100 -m 64 "



//--------------------- .note.nv.cuinfo           --------------------------
	.section	.note.nv.cuinfo,"",@"SHT_NOTE"
	.sectionflags	@"SHF_NOTE_NV_CUINFO"
        /*0018*/ 	.short	0x0002
        /*001a*/ 	.short	0x0064
        /*001c*/ 	.short	0x0082
	.zero		2


//--------------------- .nv.info                  --------------------------
	.section	.nv.info,"",@"SHT_CUDA_INFO"
	.align	4


	//----- nvinfo : EIATTR_REGCOUNT
	.align		4
        /*0000*/ 	.byte	0x04, 0x2f
        /*0002*/ 	.short	(.L_2 - .L_1)
	.align		4
.L_1:
        /*0004*/ 	.word	index@(_Z4vsqrPi)
        /*0008*/ 	.word	0x00000008


	//----- nvinfo : EIATTR_FRAME_SIZE
	.align		4
.L_2:
        /*000c*/ 	.byte	0x04, 0x11
        /*000e*/ 	.short	(.L_4 - .L_3)
	.align		4
.L_3:
        /*0010*/ 	.word	index@(_Z4vsqrPi)
        /*0014*/ 	.word	0x00000000


	//----- nvinfo : EIATTR_REGCOUNT
	.align		4
.L_4:
        /*0018*/ 	.byte	0x04, 0x2f
        /*001a*/ 	.short	(.L_6 - .L_5)
	.align		4
.L_5:
        /*001c*/ 	.word	index@(_Z5vsqr_Pi)
        /*0020*/ 	.word	0x00000008


	//----- nvinfo : EIATTR_FRAME_SIZE
	.align		4
.L_6:
        /*0024*/ 	.byte	0x04, 0x11
        /*0026*/ 	.short	(.L_8 - .L_7)
	.align		4
.L_7:
        /*0028*/ 	.word	index@(_Z5vsqr_Pi)
        /*002c*/ 	.word	0x00000000


	//----- nvinfo : EIATTR_REGCOUNT
	.align		4
.L_8:
        /*0030*/ 	.byte	0x04, 0x2f
        /*0032*/ 	.short	(.L_10 - .L_9)
	.align		4
.L_9:
        /*0034*/ 	.word	index@(_Z6vcube_Pi)
        /*0038*/ 	.word	0x00000008


	//----- nvinfo : EIATTR_FRAME_SIZE
	.align		4
.L_10:
        /*003c*/ 	.byte	0x04, 0x11
        /*003e*/ 	.short	(.L_12 - .L_11)
	.align		4
.L_11:
        /*0040*/ 	.word	index@(_Z6vcube_Pi)
        /*0044*/ 	.word	0x00000000


	//----- nvinfo : EIATTR_REGCOUNT
	.align		4
.L_12:
        /*0048*/ 	.byte	0x04, 0x2f
        /*004a*/ 	.short	(.L_14 - .L_13)
	.align		4
.L_13:
        /*004c*/ 	.word	index@(_Z4vaddPKiS0_Pi)
        /*0050*/ 	.word	0x0000000c


	//----- nvinfo : EIATTR_FRAME_SIZE
	.align		4
.L_14:
        /*0054*/ 	.byte	0x04, 0x11
        /*0056*/ 	.short	(.L_16 - .L_15)
	.align		4
.L_15:
        /*0058*/ 	.word	index@(_Z4vaddPKiS0_Pi)
        /*005c*/ 	.word	0x00000000


	//----- nvinfo : EIATTR_REGCOUNT
	.align		4
.L_16:
        /*0060*/ 	.byte	0x04, 0x2f
        /*0062*/ 	.short	(.L_18 - .L_17)
	.align		4
.L_17:
        /*0064*/ 	.word	index@(_Z17fused_sqr_cub_addPKiS0_Pi)
        /*0068*/ 	.word	0x0000000e


	//----- nvinfo : EIATTR_FRAME_SIZE
	.align		4
.L_18:
        /*006c*/ 	.byte	0x04, 0x11
        /*006e*/ 	.short	(.L_20 - .L_19)
	.align		4
.L_19:
        /*0070*/ 	.word	index@(_Z17fused_sqr_cub_addPKiS0_Pi)
        /*0074*/ 	.word	0x00000000


	//----- nvinfo : EIATTR_REGCOUNT
	.align		4
.L_20:
        /*0078*/ 	.byte	0x04, 0x2f
        /*007a*/ 	.short	(.L_22 - .L_21)
	.align		4
.L_21:
        /*007c*/ 	.word	index@(_Z17print_hello_worldv)
        /*0080*/ 	.word	0x00000018


	//----- nvinfo : EIATTR_FRAME_SIZE
	.align		4
.L_22:
        /*0084*/ 	.byte	0x04, 0x11
        /*0086*/ 	.short	(.L_24 - .L_23)
	.align		4
.L_23:
        /*0088*/ 	.word	index@(_Z17print_hello_worldv)
        /*008c*/ 	.word	0x00000000


	//----- nvinfo : EIATTR_REGCOUNT
	.align		4
.L_24:
        /*0090*/ 	.byte	0x04, 0x2f
        /*0092*/ 	.short	(.L_26 - .L_25)
	.align		4
.L_25:
        /*0094*/ 	.word	index@(_Z11scalar_initPi)
        /*0098*/ 	.word	0x00000008


	//----- nvinfo : EIATTR_FRAME_SIZE
	.align		4
.L_26:
        /*009c*/ 	.byte	0x04, 0x11
        /*009e*/ 	.short	(.L_28 - .L_27)
	.align		4
.L_27:
        /*00a0*/ 	.word	index@(_Z11scalar_initPi)
        /*00a4*/ 	.word	0x00000000


	//----- nvinfo : EIATTR_REGCOUNT
	.align		4
.L_28:
        /*00a8*/ 	.byte	0x04, 0x2f
        /*00aa*/ 	.short	(.L_30 - .L_29)
	.align		4
.L_29:
        /*00ac*/ 	.word	index@(_Z16matrix_square_v1PKimPi)
        /*00b0*/ 	.word	0x00000016


	//----- nvinfo : EIATTR_FRAME_SIZE
	.align		4
.L_30:
        /*00b4*/ 	.byte	0x04, 0x11
        /*00b6*/ 	.short	(.L_32 - .L_31)
	.align		4
.L_31:
        /*00b8*/ 	.word	index@(_Z16matrix_square_v1PKimPi)
        /*00bc*/ 	.word	0x00000000


	//----- nvinfo : EIATTR_REGCOUNT
	.align		4
.L_32:
        /*00c0*/ 	.byte	0x04, 0x2f
        /*00c2*/ 	.short	(.L_34 - .L_33)
	.align		4
.L_33:
        /*00c4*/ 	.word	index@(_Z16matrix_square_v2PKimPi)
        /*00c8*/ 	.word	0x0000001a


	//----- nvinfo : EIATTR_FRAME_SIZE
	.align		4
.L_34:
        /*00cc*/ 	.byte	0x04, 0x11
        /*00ce*/ 	.short	(.L_36 - .L_35)
	.align		4
.L_35:
        /*00d0*/ 	.word	index@($__internal_0_$__cuda_sm20_rem_u64)
        /*00d4*/ 	.word	0x00000000


	//----- nvinfo : EIATTR_FRAME_SIZE
	.align		4
.L_36:
        /*00d8*/ 	.byte	0x04, 0x11
        /*00da*/ 	.short	(.L_38 - .L_37)
	.align		4
.L_37:
        /*00dc*/ 	.word	index@(_Z16matrix_square_v2PKimPi)
        /*00e0*/ 	.word	0x00000000


	//----- nvinfo : EIATTR_MIN_STACK_SIZE
	.align		4
.L_38:
        /*00e4*/ 	.byte	0x04, 0x12
        /*00e6*/ 	.short	(.L_40 - .L_39)
	.align		4
.L_39:
        /*00e8*/ 	.word	index@(_Z16matrix_square_v2PKimPi)
        /*00ec*/ 	.word	0x00000000


	//----- nvinfo : EIATTR_MIN_STACK_SIZE
	.align		4
.L_40:
        /*00f0*/ 	.byte	0x04, 0x12
        /*00f2*/ 	.short	(.L_42 - .L_41)
	.align		4
.L_41:
        /*00f4*/ 	.word	index@(_Z16matrix_square_v1PKimPi)
        /*00f8*/ 	.word	0x00000000


	//----- nvinfo : EIATTR_MIN_STACK_SIZE
	.align		4
.L_42:
        /*00fc*/ 	.byte	0x04, 0x12
        /*00fe*/ 	.short	(.L_44 - .L_43)
	.align		4
.L_43:
        /*0100*/ 	.word	index@(_Z11scalar_initPi)
        /*0104*/ 	.word	0x00000000


	//----- nvinfo : EIATTR_MIN_STACK_SIZE
	.align		4
.L_44:
        /*0108*/ 	.byte	0x04, 0x12
        /*010a*/ 	.short	(.L_46 - .L_45)
	.align		4
.L_45:
        /*010c*/ 	.word	index@(_Z17print_hello_worldv)
        /*0110*/ 	.word	0x00000000


	//----- nvinfo : EIATTR_MIN_STACK_SIZE
	.align		4
.L_46:
        /*0114*/ 	.byte	0x04, 0x12
        /*0116*/ 	.short	(.L_48 - .L_47)
	.align		4
.L_47:
        /*0118*/ 	.word	index@(_Z17fused_sqr_cub_addPKiS0_Pi)
        /*011c*/ 	.word	0x00000000


	//----- nvinfo : EIATTR_MIN_STACK_SIZE
	.align		4
.L_48:
        /*0120*/ 	.byte	0x04, 0x12
        /*0122*/ 	.short	(.L_50 - .L_49)
	.align		4
.L_49:
        /*0124*/ 	.word	index@(_Z4vaddPKiS0_Pi)
        /*0128*/ 	.word	0x00000000


	//----- nvinfo : EIATTR_MIN_STACK_SIZE
	.align		4
.L_50:
        /*012c*/ 	.byte	0x04, 0x12
        /*012e*/ 	.short	(.L_52 - .L_51)
	.align		4
.L_51:
        /*0130*/ 	.word	index@(_Z6vcube_Pi)
        /*0134*/ 	.word	0x00000000


	//----- nvinfo : EIATTR_MIN_STACK_SIZE
	.align		4
.L_52:
        /*0138*/ 	.byte	0x04, 0x12
        /*013a*/ 	.short	(.L_54 - .L_53)
	.align		4
.L_53:
        /*013c*/ 	.word	index@(_Z5vsqr_Pi)
        /*0140*/ 	.word	0x00000000


	//----- nvinfo : EIATTR_MIN_STACK_SIZE
	.align		4
.L_54:
        /*0144*/ 	.byte	0x04, 0x12
        /*0146*/ 	.short	(.L_56 - .L_55)
	.align		4
.L_55:
        /*0148*/ 	.word	index@(_Z4vsqrPi)
        /*014c*/ 	.word	0x00000000
.L_56:


//--------------------- .nv.compat                --------------------------
	.section	.nv.compat,"",@"SHT_CUDA_COMPAT_INFO"
	.align	4
        /*0000*/ 	.byte	0x02, 0x09, 0x00, 0x00, 0x02, 0x02, 0x01, 0x00, 0x02, 0x05, 0x05, 0x00, 0x03, 0x07, 0x01, 0x01
        /*0010*/ 	.byte	0x02, 0x03, 0x00, 0x00, 0x02, 0x06, 0x01, 0x00, 0x04, 0x0b, 0x08, 0x00, 0x09, 0x00, 0x00, 0x00
        /*0020*/ 	.byte	0x00, 0x00, 0x00, 0x00


//--------------------- .nv.info._Z16matrix_square_v2PKimPi --------------------------
	.section	.nv.info._Z16matrix_square_v2PKimPi,"",@"SHT_CUDA_INFO"
	.sectionflags	@""
	.align	4


	//----- nvinfo : EIATTR_CUDA_API_VERSION
	.align		4
        /*0000*/ 	.byte	0x04, 0x37
        /*0002*/ 	.short	(.L_58 - .L_57)
.L_57:
        /*0004*/ 	.word	0x00000082


	//----- nvinfo : EIATTR_KPARAM_INFO
	.align		4
.L_58:
        /*0008*/ 	.byte	0x04, 0x17
        /*000a*/ 	.short	(.L_60 - .L_59)
.L_59:
        /*000c*/ 	.word	0x00000000
        /*0010*/ 	.short	0x0002
        /*0012*/ 	.short	0x0010
        /*0014*/ 	.byte	0x00, 0xf5, 0x21, 0x00


	//----- nvinfo : EIATTR_KPARAM_INFO
	.align		4
.L_60:
        /*0018*/ 	.byte	0x04, 0x17
        /*001a*/ 	.short	(.L_62 - .L_61)
.L_61:
        /*001c*/ 	.word	0x00000000
        /*0020*/ 	.short	0x0001
        /*0022*/ 	.short	0x0008
        /*0024*/ 	.byte	0x00, 0xf0, 0x21, 0x00


	//----- nvinfo : EIATTR_KPARAM_INFO
	.align		4
.L_62:
        /*0028*/ 	.byte	0x04, 0x17
        /*002a*/ 	.short	(.L_64 - .L_63)
.L_63:
        /*002c*/ 	.word	0x00000000
        /*0030*/ 	.short	0x0000
        /*0032*/ 	.short	0x0000
        /*0034*/ 	.byte	0x00, 0xf5, 0x21, 0x00


	//----- nvinfo : EIATTR_SPARSE_MMA_MASK
	.align		4
.L_64:
        /*0038*/ 	.byte	0x03, 0x50
        /*003a*/ 	.short	0x0000


	//----- nvinfo : EIATTR_MAXREG_COUNT
	.align		4
        /*003c*/ 	.byte	0x03, 0x1b
        /*003e*/ 	.short	0x00ff


	//----- nvinfo : EIATTR_MERCURY_ISA_VERSION
	.align		4
        /*0040*/ 	.byte	0x03, 0x5f
        /*0042*/ 	.short	0x0101


	//----- nvinfo : EIATTR_VRC_CTA_INIT_COUNT
	.align		4
        /*0044*/ 	.byte	0x02, 0x4a
	.zero		1
	.zero		1


	//----- nvinfo : EIATTR_EXIT_INSTR_OFFSETS
	.align		4
        /*0048*/ 	.byte	0x04, 0x1c
        /*004a*/ 	.short	(.L_66 - .L_65)


	//   ....[0]....
.L_65:
        /*004c*/ 	.word	0x000013d0


	//   ....[1]....
        /*0050*/ 	.word	0x00001550


	//----- nvinfo : EIATTR_CRS_STACK_SIZE
	.align		4
.L_66:
        /*0054*/ 	.byte	0x04, 0x1e
        /*0056*/ 	.short	(.L_68 - .L_67)
.L_67:
        /*0058*/ 	.word	0x00000000


	//----- nvinfo : EIATTR_CBANK_PARAM_SIZE
	.align		4
.L_68:
        /*005c*/ 	.byte	0x03, 0x19
        /*005e*/ 	.short	0x0018


	//----- nvinfo : EIATTR_PARAM_CBANK
	.align		4
        /*0060*/ 	.byte	0x04, 0x0a
        /*0062*/ 	.short	(.L_70 - .L_69)
	.align		4
.L_69:
        /*0064*/ 	.word	index@(.nv.constant0._Z16matrix_square_v2PKimPi)
        /*0068*/ 	.short	0x0380
        /*006a*/ 	.short	0x0018


	//----- nvinfo : EIATTR_SW_WAR
	.align		4
.L_70:
        /*006c*/ 	.byte	0x04, 0x36
        /*006e*/ 	.short	(.L_72 - .L_71)
.L_71:
        /*0070*/ 	.word	0x00000008
.L_72:


//--------------------- .nv.info._Z16matrix_square_v1PKimPi --------------------------
	.section	.nv.info._Z16matrix_square_v1PKimPi,"",@"SHT_CUDA_INFO"
	.sectionflags	@""
	.align	4


	//----- nvinfo : EIATTR_CUDA_API_VERSION
	.align		4
        /*0000*/ 	.byte	0x04, 0x37
        /*0002*/ 	.short	(.L_74 - .L_73)
.L_73:
        /*0004*/ 	.word	0x00000082


	//----- nvinfo : EIATTR_KPARAM_INFO
	.align		4
.L_74:
        /*0008*/ 	.byte	0x04, 0x17
        /*000a*/ 	.short	(.L_76 - .L_75)
.L_75:
        /*000c*/ 	.word	0x00000000
        /*0010*/ 	.short	0x0002
        /*0012*/ 	.short	0x0010
        /*0014*/ 	.byte	0x00, 0xf5, 0x21, 0x00


	//----- nvinfo : EIATTR_KPARAM_INFO
	.align		4
.L_76:
        /*0018*/ 	.byte	0x04, 0x17
        /*001a*/ 	.short	(.L_78 - .L_77)
.L_77:
        /*001c*/ 	.word	0x00000000
        /*0020*/ 	.short	0x0001
        /*0022*/ 	.short	0x0008
        /*0024*/ 	.byte	0x00, 0xf0, 0x21, 0x00


	//----- nvinfo : EIATTR_KPARAM_INFO
	.align		4
.L_78:
        /*0028*/ 	.byte	0x04, 0x17
        /*002a*/ 	.short	(.L_80 - .L_79)
.L_79:
        /*002c*/ 	.word	0x00000000
        /*0030*/ 	.short	0x0000
        /*0032*/ 	.short	0x0000
        /*0034*/ 	.byte	0x00, 0xf5, 0x21, 0x00


	//----- nvinfo : EIATTR_SPARSE_MMA_MASK
	.align		4
.L_80:
        /*0038*/ 	.byte	0x03, 0x50
        /*003a*/ 	.short	0x0000


	//----- nvinfo : EIATTR_MAXREG_COUNT
	.align		4
        /*003c*/ 	.byte	0x03, 0x1b
        /*003e*/ 	.short	0x00ff


	//----- nvinfo : EIATTR_MERCURY_ISA_VERSION
	.align		4
        /*0040*/ 	.byte	0x03, 0x5f
        /*0042*/ 	.short	0x0101


	//----- nvinfo : EIATTR_VRC_CTA_INIT_COUNT
	.align		4
        /*0044*/ 	.byte	0x02, 0x4a
	.zero		1
	.zero		1


	//----- nvinfo : EIATTR_EXIT_INSTR_OFFSETS
	.align		4
        /*0048*/ 	.byte	0x04, 0x1c
        /*004a*/ 	.short	(.L_82 - .L_81)


	//   ....[0]....
.L_81:
        /*004c*/ 	.word	0x00000040


	//   ....[1]....
        /*0050*/ 	.word	0x00000e60


	//----- nvinfo : EIATTR_CBANK_PARAM_SIZE
	.align		4
.L_82:
        /*0054*/ 	.byte	0x03, 0x19
        /*0056*/ 	.short	0x0018


	//----- nvinfo : EIATTR_PARAM_CBANK
	.align		4
        /*0058*/ 	.byte	0x04, 0x0a
        /*005a*/ 	.short	(.L_84 - .L_83)
	.align		4
.L_83:
        /*005c*/ 	.word	index@(.nv.constant0._Z16matrix_square_v1PKimPi)
        /*0060*/ 	.short	0x0380
        /*0062*/ 	.short	0x0018


	//----- nvinfo : EIATTR_SW_WAR
	.align		4
.L_84:
        /*0064*/ 	.byte	0x04, 0x36
        /*0066*/ 	.short	(.L_86 - .L_85)
.L_85:
        /*0068*/ 	.word	0x00000008
.L_86:


//--------------------- .nv.info._Z11scalar_initPi --------------------------
	.section	.nv.info._Z11scalar_initPi,"",@"SHT_CUDA_INFO"
	.sectionflags	@""
	.align	4


	//----- nvinfo : EIATTR_CUDA_API_VERSION
	.align		4
        /*0000*/ 	.byte	0x04, 0x37
        /*0002*/ 	.short	(.L_88 - .L_87)
.L_87:
        /*0004*/ 	.word	0x00000082


	//----- nvinfo : EIATTR_KPARAM_INFO
	.align		4
.L_88:
        /*0008*/ 	.byte	0x04, 0x17
        /*000a*/ 	.short	(.L_90 - .L_89)
.L_89:
        /*000c*/ 	.word	0x00000000
        /*0010*/ 	.short	0x0000
        /*0012*/ 	.short	0x0000
        /*0014*/ 	.byte	0x00, 0xf5, 0x21, 0x00


	//----- nvinfo : EIATTR_SPARSE_MMA_MASK
	.align		4
.L_90:
        /*0018*/ 	.byte	0x03, 0x50
        /*001a*/ 	.short	0x0000


	//----- nvinfo : EIATTR_MAXREG_COUNT
	.align		4
        /*001c*/ 	.byte	0x03, 0x1b
        /*001e*/ 	.short	0x00ff


	//----- nvinfo : EIATTR_MERCURY_ISA_VERSION
	.align		4
        /*0020*/ 	.byte	0x03, 0x5f
        /*0022*/ 	.short	0x0101


	//----- nvinfo : EIATTR_VRC_CTA_INIT_COUNT
	.align		4
        /*0024*/ 	.byte	0x02, 0x4a
	.zero		1
	.zero		1


	//----- nvinfo : EIATTR_EXIT_INSTR_OFFSETS
	.align		4
        /*0028*/ 	.byte	0x04, 0x1c
        /*002a*/ 	.short	(.L_92 - .L_91)


	//   ....[0]....
.L_91:
        /*002c*/ 	.word	0x00000090


	//----- nvinfo : EIATTR_CBANK_PARAM_SIZE
	.align		4
.L_92:
        /*0030*/ 	.byte	0x03, 0x19
        /*0032*/ 	.short	0x0008


	//----- nvinfo : EIATTR_PARAM_CBANK
	.align		4
        /*0034*/ 	.byte	0x04, 0x0a
        /*0036*/ 	.short	(.L_94 - .L_93)
	.align		4
.L_93:
        /*0038*/ 	.word	index@(.nv.constant0._Z11scalar_initPi)
        /*003c*/ 	.short	0x0380
        /*003e*/ 	.short	0x0008


	//----- nvinfo : EIATTR_SW_WAR
	.align		4
.L_94:
        /*0040*/ 	.byte	0x04, 0x36
        /*0042*/ 	.short	(.L_96 - .L_95)
.L_95:
        /*0044*/ 	.word	0x00000008
.L_96:


//--------------------- .nv.info._Z17print_hello_worldv --------------------------
	.section	.nv.info._Z17print_hello_worldv,"",@"SHT_CUDA_INFO"
	.sectionflags	@""
	.align	4


	//----- nvinfo : EIATTR_CUDA_API_VERSION
	.align		4
        /*0000*/ 	.byte	0x04, 0x37
        /*0002*/ 	.short	(.L_98 - .L_97)
.L_97:
        /*0004*/ 	.word	0x00000082


	//----- nvinfo : EIATTR_SPARSE_MMA_MASK
	.align		4
.L_98:
        /*0008*/ 	.byte	0x03, 0x50
        /*000a*/ 	.short	0x0000


	//----- nvinfo : EIATTR_MAXREG_COUNT
	.align		4
        /*000c*/ 	.byte	0x03, 0x1b
        /*000e*/ 	.short	0x00ff


	//----- nvinfo : EIATTR_EXTERNS
	.align		4
        /*0010*/ 	.byte	0x04, 0x0f
        /*0012*/ 	.short	(.L_100 - .L_99)


	//   ....[0]....
	.align		4
.L_99:
        /*0014*/ 	.word	index@(vprintf)


	//----- nvinfo : EIATTR_MERCURY_ISA_VERSION
	.align		4
.L_100:
        /*0018*/ 	.byte	0x03, 0x5f
        /*001a*/ 	.short	0x0101


	//----- nvinfo : EIATTR_VRC_CTA_INIT_COUNT
	.align		4
        /*001c*/ 	.byte	0x02, 0x4a
	.zero		1
	.zero		1


	//----- nvinfo : EIATTR_SYSCALL_OFFSETS
	.align		4
        /*0020*/ 	.byte	0x04, 0x46
        /*0022*/ 	.short	(.L_102 - .L_101)


	//   ....[0]....
.L_101:
        /*0024*/ 	.word	0x00000080


	//----- nvinfo : EIATTR_EXIT_INSTR_OFFSETS
	.align		4
.L_102:
        /*0028*/ 	.byte	0x04, 0x1c
        /*002a*/ 	.short	(.L_104 - .L_103)


	//   ....[0]....
.L_103:
        /*002c*/ 	.word	0x00000090


	//----- nvinfo : EIATTR_SW_WAR
	.align		4
.L_104:
        /*0030*/ 	.byte	0x04, 0x36
        /*0032*/ 	.short	(.L_106 - .L_105)
.L_105:
        /*0034*/ 	.word	0x00000008
.L_106:


//--------------------- .nv.info._Z17fused_sqr_cub_addPKiS0_Pi --------------------------
	.section	.nv.info._Z17fused_sqr_cub_addPKiS0_Pi,"",@"SHT_CUDA_INFO"
	.sectionflags	@""
	.align	4


	//----- nvinfo : EIATTR_CUDA_API_VERSION
	.align		4
        /*0000*/ 	.byte	0x04, 0x37
        /*0002*/ 	.short	(.L_108 - .L_107)
.L_107:
        /*0004*/ 	.word	0x00000082


	//----- nvinfo : EIATTR_KPARAM_INFO
	.align		4
.L_108:
        /*0008*/ 	.byte	0x04, 0x17
        /*000a*/ 	.short	(.L_110 - .L_109)
.L_109:
        /*000c*/ 	.word	0x00000000
        /*0010*/ 	.short	0x0002
        /*0012*/ 	.short	0x0010
        /*0014*/ 	.byte	0x00, 0xf5, 0x21, 0x00


	//----- nvinfo : EIATTR_KPARAM_INFO
	.align		4
.L_110:
        /*0018*/ 	.byte	0x04, 0x17
        /*001a*/ 	.short	(.L_112 - .L_111)
.L_111:
        /*001c*/ 	.word	0x00000000
        /*0020*/ 	.short	0x0001
        /*0022*/ 	.short	0x0008
        /*0024*/ 	.byte	0x00, 0xf5, 0x21, 0x00


	//----- nvinfo : EIATTR_KPARAM_INFO
	.align		4
.L_112:
        /*0028*/ 	.byte	0x04, 0x17
        /*002a*/ 	.short	(.L_114 - .L_113)
.L_113:
        /*002c*/ 	.word	0x00000000
        /*0030*/ 	.short	0x0000
        /*0032*/ 	.short	0x0000
        /*0034*/ 	.byte	0x00, 0xf5, 0x21, 0x00


	//----- nvinfo : EIATTR_SPARSE_MMA_MASK
	.align		4
.L_114:
        /*0038*/ 	.byte	0x03, 0x50
        /*003a*/ 	.short	0x0000


	//----- nvinfo : EIATTR_MAXREG_COUNT
	.align		4
        /*003c*/ 	.byte	0x03, 0x1b
        /*003e*/ 	.short	0x00ff


	//----- nvinfo : EIATTR_MERCURY_ISA_VERSION
	.align		4
        /*0040*/ 	.byte	0x03, 0x5f
        /*0042*/ 	.short	0x0101


	//----- nvinfo : EIATTR_VRC_CTA_INIT_COUNT
	.align		4
        /*0044*/ 	.byte	0x02, 0x4a
	.zero		1
	.zero		1


	//----- nvinfo : EIATTR_EXIT_INSTR_OFFSETS
	.align		4
        /*0048*/ 	.byte	0x04, 0x1c
        /*004a*/ 	.short	(.L_116 - .L_115)


	//   ....[0]....
.L_115:
        /*004c*/ 	.word	0x000000f0


	//----- nvinfo : EIATTR_CBANK_PARAM_SIZE
	.align		4
.L_116:
        /*0050*/ 	.byte	0x03, 0x19
        /*0052*/ 	.short	0x0018


	//----- nvinfo : EIATTR_PARAM_CBANK
	.align		4
        /*0054*/ 	.byte	0x04, 0x0a
        /*0056*/ 	.short	(.L_118 - .L_117)
	.align		4
.L_117:
        /*0058*/ 	.word	index@(.nv.constant0._Z17fused_sqr_cub_addPKiS0_Pi)
        /*005c*/ 	.short	0x0380
        /*005e*/ 	.short	0x0018


	//----- nvinfo : EIATTR_SW_WAR
	.align		4
.L_118:
        /*0060*/ 	.byte	0x04, 0x36
        /*0062*/ 	.short	(.L_120 - .L_119)
.L_119:
        /*0064*/ 	.word	0x00000008
.L_120:


//--------------------- .nv.info._Z4vaddPKiS0_Pi  --------------------------
	.section	.nv.info._Z4vaddPKiS0_Pi,"",@"SHT_CUDA_INFO"
	.sectionflags	@""
	.align	4


	//----- nvinfo : EIATTR_CUDA_API_VERSION
	.align		4
        /*0000*/ 	.byte	0x04, 0x37
        /*0002*/ 	.short	(.L_122 - .L_121)
.L_121:
        /*0004*/ 	.word	0x00000082


	//----- nvinfo : EIATTR_KPARAM_INFO
	.align		4
.L_122:
        /*0008*/ 	.byte	0x04, 0x17
        /*000a*/ 	.short	(.L_124 - .L_123)
.L_123:
        /*000c*/ 	.word	0x00000000
        /*0010*/ 	.short	0x0002
        /*0012*/ 	.short	0x0010
        /*0014*/ 	.byte	0x00, 0xf5, 0x21, 0x00


	//----- nvinfo : EIATTR_KPARAM_INFO
	.align		4
.L_124:
        /*0018*/ 	.byte	0x04, 0x17
        /*001a*/ 	.short	(.L_126 - .L_125)
.L_125:
        /*001c*/ 	.word	0x00000000
        /*0020*/ 	.short	0x0001
        /*0022*/ 	.short	0x0008
        /*0024*/ 	.byte	0x00, 0xf5, 0x21, 0x00


	//----- nvinfo : EIATTR_KPARAM_INFO
	.align		4
.L_126:
        /*0028*/ 	.byte	0x04, 0x17
        /*002a*/ 	.short	(.L_128 - .L_127)
.L_127:
        /*002c*/ 	.word	0x00000000
        /*0030*/ 	.short	0x0000
        /*0032*/ 	.short	0x0000
        /*0034*/ 	.byte	0x00, 0xf5, 0x21, 0x00


	//----- nvinfo : EIATTR_SPARSE_MMA_MASK
	.align		4
.L_128:
        /*0038*/ 	.byte	0x03, 0x50
        /*003a*/ 	.short	0x0000


	//----- nvinfo : EIATTR_MAXREG_COUNT
	.align		4
        /*003c*/ 	.byte	0x03, 0x1b
        /*003e*/ 	.short	0x00ff


	//----- nvinfo : EIATTR_MERCURY_ISA_VERSION
	.align		4
        /*0040*/ 	.byte	0x03, 0x5f
        /*0042*/ 	.short	0x0101


	//----- nvinfo : EIATTR_VRC_CTA_INIT_COUNT
	.align		4
        /*0044*/ 	.byte	0x02, 0x4a
	.zero		1
	.zero		1


	//----- nvinfo : EIATTR_EXIT_INSTR_OFFSETS
	.align		4
        /*0048*/ 	.byte	0x04, 0x1c
        /*004a*/ 	.short	(.L_130 - .L_129)


	//   ....[0]....
.L_129:
        /*004c*/ 	.word	0x000000d0


	//----- nvinfo : EIATTR_CBANK_PARAM_SIZE
	.align		4
.L_130:
        /*0050*/ 	.byte	0x03, 0x19
        /*0052*/ 	.short	0x0018


	//----- nvinfo : EIATTR_PARAM_CBANK
	.align		4
        /*0054*/ 	.byte	0x04, 0x0a
        /*0056*/ 	.short	(.L_132 - .L_131)
	.align		4
.L_131:
        /*0058*/ 	.word	index@(.nv.constant0._Z4vaddPKiS0_Pi)
        /*005c*/ 	.short	0x0380
        /*005e*/ 	.short	0x0018


	//----- nvinfo : EIATTR_SW_WAR
	.align		4
.L_132:
        /*0060*/ 	.byte	0x04, 0x36
        /*0062*/ 	.short	(.L_134 - .L_133)
.L_133:
        /*0064*/ 	.word	0x00000008
.L_134:


//--------------------- .nv.info._Z6vcube_Pi      --------------------------
	.section	.nv.info._Z6vcube_Pi,"",@"SHT_CUDA_INFO"
	.sectionflags	@""
	.align	4


	//----- nvinfo : EIATTR_CUDA_API_VERSION
	.align		4
        /*0000*/ 	.byte	0x04, 0x37
        /*0002*/ 	.short	(.L_136 - .L_135)
.L_135:
        /*0004*/ 	.word	0x00000082


	//----- nvinfo : EIATTR_KPARAM_INFO
	.align		4
.L_136:
        /*0008*/ 	.byte	0x04, 0x17
        /*000a*/ 	.short	(.L_138 - .L_137)
.L_137:
        /*000c*/ 	.word	0x00000000
        /*0010*/ 	.short	0x0000
        /*0012*/ 	.short	0x0000
        /*0014*/ 	.byte	0x00, 0xf5, 0x21, 0x00


	//----- nvinfo : EIATTR_SPARSE_MMA_MASK
	.align		4
.L_138:
        /*0018*/ 	.byte	0x03, 0x50
        /*001a*/ 	.short	0x0000


	//----- nvinfo : EIATTR_MAXREG_COUNT
	.align		4
        /*001c*/ 	.byte	0x03, 0x1b
        /*001e*/ 	.short	0x00ff


	//----- nvinfo : EIATTR_MERCURY_ISA_VERSION
	.align		4
        /*0020*/ 	.byte	0x03, 0x5f
        /*0022*/ 	.short	0x0101


	//----- nvinfo : EIATTR_VRC_CTA_INIT_COUNT
	.align		4
        /*0024*/ 	.byte	0x02, 0x4a
	.zero		1
	.zero		1


	//----- nvinfo : EIATTR_EXIT_INSTR_OFFSETS
	.align		4
        /*0028*/ 	.byte	0x04, 0x1c
        /*002a*/ 	.short	(.L_140 - .L_139)


	//   ....[0]....
.L_139:
        /*002c*/ 	.word	0x00000090


	//----- nvinfo : EIATTR_CBANK_PARAM_SIZE
	.align		4
.L_140:
        /*0030*/ 	.byte	0x03, 0x19
        /*0032*/ 	.short	0x0008


	//----- nvinfo : EIATTR_PARAM_CBANK
	.align		4
        /*0034*/ 	.byte	0x04, 0x0a
        /*0036*/ 	.short	(.L_142 - .L_141)
	.align		4
.L_141:
        /*0038*/ 	.word	index@(.nv.constant0._Z6vcube_Pi)
        /*003c*/ 	.short	0x0380
        /*003e*/ 	.short	0x0008


	//----- nvinfo : EIATTR_SW_WAR
	.align		4
.L_142:
        /*0040*/ 	.byte	0x04, 0x36
        /*0042*/ 	.short	(.L_144 - .L_143)
.L_143:
        /*0044*/ 	.word	0x00000008
.L_144:


//--------------------- .nv.info._Z5vsqr_Pi       --------------------------
	.section	.nv.info._Z5vsqr_Pi,"",@"SHT_CUDA_INFO"
	.sectionflags	@""
	.align	4


	//----- nvinfo : EIATTR_CUDA_API_VERSION
	.align		4
        /*0000*/ 	.byte	0x04, 0x37
        /*0002*/ 	.short	(.L_146 - .L_145)
.L_145:
        /*0004*/ 	.word	0x00000082


	//----- nvinfo : EIATTR_KPARAM_INFO
	.align		4
.L_146:
        /*0008*/ 	.byte	0x04, 0x17
        /*000a*/ 	.short	(.L_148 - .L_147)
.L_147:
        /*000c*/ 	.word	0x00000000
        /*0010*/ 	.short	0x0000
        /*0012*/ 	.short	0x0000
        /*0014*/ 	.byte	0x00, 0xf5, 0x21, 0x00


	//----- nvinfo : EIATTR_SPARSE_MMA_MASK
	.align		4
.L_148:
        /*0018*/ 	.byte	0x03, 0x50
        /*001a*/ 	.short	0x0000


	//----- nvinfo : EIATTR_MAXREG_COUNT
	.align		4
        /*001c*/ 	.byte	0x03, 0x1b
        /*001e*/ 	.short	0x00ff


	//----- nvinfo : EIATTR_MERCURY_ISA_VERSION
	.align		4
        /*0020*/ 	.byte	0x03, 0x5f
        /*0022*/ 	.short	0x0101


	//----- nvinfo : EIATTR_VRC_CTA_INIT_COUNT
	.align		4
        /*0024*/ 	.byte	0x02, 0x4a
	.zero		1
	.zero		1


	//----- nvinfo : EIATTR_EXIT_INSTR_OFFSETS
	.align		4
        /*0028*/ 	.byte	0x04, 0x1c
        /*002a*/ 	.short	(.L_150 - .L_149)


	//   ....[0]....
.L_149:
        /*002c*/ 	.word	0x00000080


	//----- nvinfo : EIATTR_CBANK_PARAM_SIZE
	.align		4
.L_150:
        /*0030*/ 	.byte	0x03, 0x19
        /*0032*/ 	.short	0x0008


	//----- nvinfo : EIATTR_PARAM_CBANK
	.align		4
        /*0034*/ 	.byte	0x04, 0x0a
        /*0036*/ 	.short	(.L_152 - .L_151)
	.align		4
.L_151:
        /*0038*/ 	.word	index@(.nv.constant0._Z5vsqr_Pi)
        /*003c*/ 	.short	0x0380
        /*003e*/ 	.short	0x0008


	//----- nvinfo : EIATTR_SW_WAR
	.align		4
.L_152:
        /*0040*/ 	.byte	0x04, 0x36
        /*0042*/ 	.short	(.L_154 - .L_153)
.L_153:
        /*0044*/ 	.word	0x00000008
.L_154:


//--------------------- .nv.info._Z4vsqrPi        --------------------------
	.section	.nv.info._Z4vsqrPi,"",@"SHT_CUDA_INFO"
	.sectionflags	@""
	.align	4


	//----- nvinfo : EIATTR_CUDA_API_VERSION
	.align		4
        /*0000*/ 	.byte	0x04, 0x37
        /*0002*/ 	.short	(.L_156 - .L_155)
.L_155:
        /*0004*/ 	.word	0x00000082


	//----- nvinfo : EIATTR_KPARAM_INFO
	.align		4
.L_156:
        /*0008*/ 	.byte	0x04, 0x17
        /*000a*/ 	.short	(.L_158 - .L_157)
.L_157:
        /*000c*/ 	.word	0x00000000
        /*0010*/ 	.short	0x0000
        /*0012*/ 	.short	0x0000
        /*0014*/ 	.byte	0x00, 0xf5, 0x21, 0x00


	//----- nvinfo : EIATTR_SPARSE_MMA_MASK
	.align		4
.L_158:
        /*0018*/ 	.byte	0x03, 0x50
        /*001a*/ 	.short	0x0000


	//----- nvinfo : EIATTR_MAXREG_COUNT
	.align		4
        /*001c*/ 	.byte	0x03, 0x1b
        /*001e*/ 	.short	0x00ff


	//----- nvinfo : EIATTR_MERCURY_ISA_VERSION
	.align		4
        /*0020*/ 	.byte	0x03, 0x5f
        /*0022*/ 	.short	0x0101


	//----- nvinfo : EIATTR_VRC_CTA_INIT_COUNT
	.align		4
        /*0024*/ 	.byte	0x02, 0x4a
	.zero		1
	.zero		1


	//----- nvinfo : EIATTR_EXIT_INSTR_OFFSETS
	.align		4
        /*0028*/ 	.byte	0x04, 0x1c
        /*002a*/ 	.short	(.L_160 - .L_159)


	//   ....[0]....
.L_159:
        /*002c*/ 	.word	0x00000070


	//----- nvinfo : EIATTR_CBANK_PARAM_SIZE
	.align		4
.L_160:
        /*0030*/ 	.byte	0x03, 0x19
        /*0032*/ 	.short	0x0008


	//----- nvinfo : EIATTR_PARAM_CBANK
	.align		4
        /*0034*/ 	.byte	0x04, 0x0a
        /*0036*/ 	.short	(.L_162 - .L_161)
	.align		4
.L_161:
        /*0038*/ 	.word	index@(.nv.constant0._Z4vsqrPi)
        /*003c*/ 	.short	0x0380
        /*003e*/ 	.short	0x0008


	//----- nvinfo : EIATTR_SW_WAR
	.align		4
.L_162:
        /*0040*/ 	.byte	0x04, 0x36
        /*0042*/ 	.short	(.L_164 - .L_163)
.L_163:
        /*0044*/ 	.word	0x00000008
.L_164:


//--------------------- .nv.callgraph             --------------------------
	.section	.nv.callgraph,"",@"SHT_CUDA_CALLGRAPH"
	.align	4
	.sectionentsize	8
	.align		4
        /*0000*/ 	.word	0x00000000
	.align		4
        /*0004*/ 	.word	0xffffffff
	.align		4
        /*0008*/ 	.word	index@(_Z17print_hello_worldv)
	.align		4
        /*000c*/ 	.word	index@(vprintf)
	.align		4
        /*0010*/ 	.word	0x00000000
	.align		4
        /*0014*/ 	.word	0xfffffffe
	.align		4
        /*0018*/ 	.word	0x00000000
	.align		4
        /*001c*/ 	.word	0xfffffffd
	.align		4
        /*0020*/ 	.word	0x00000000
	.align		4
        /*0024*/ 	.word	0xfffffffc


//--------------------- .nv.constant4             --------------------------
	.section	.nv.constant4,"a",@progbits
	.align	8
	.align		8
.nv.constant4:
        /*0000*/ 	.dword	$str
	.align		8
        /*0008*/ 	.dword	vprintf


//--------------------- .text._Z16matrix_square_v2PKimPi --------------------------
	.section	.text._Z16matrix_square_v2PKimPi,"ax",@progbits
	.align	128
        .global         _Z16matrix_square_v2PKimPi
        .type           _Z16matrix_square_v2PKimPi,@function
        .size           _Z16matrix_square_v2PKimPi,(.L_x_25 - _Z16matrix_square_v2PKimPi)
        .other          _Z16matrix_square_v2PKimPi,@"STO_CUDA_ENTRY STV_DEFAULT"
_Z16matrix_square_v2PKimPi:
.text._Z16matrix_square_v2PKimPi:
[----:B------:R-:W-:Y:S01]  /*0000*/  LDC R1, c[0x0][0x37c] ;  /* 0x0000df00ff017b82 */ /* 0x000fe20000000800 */
[----:B------:R-:W0:Y:S01]  /*0010*/  S2R R0, SR_TID.X ;  /* 0x0000000000007919 */ /* 0x000e220000002100 */
[----:B------:R-:W1:Y:S06]  /*0020*/  LDCU UR5, c[0x0][0x38c] ;  /* 0x00007180ff0577ac */ /* 0x000e6c0008000800 */
[----:B------:R-:W0:Y:S01]  /*0030*/  S2UR UR4, SR_CTAID.X ;  /* 0x00000000000479c3 */ /* 0x000e220000002500 */
[----:B------:R-:W2:Y:S07]  /*0040*/  LDCU.64 UR8, c[0x0][0x358] ;  /* 0x00006b00ff0877ac */ /* 0x000eae0008000a00 */
[----:B------:R-:W0:Y:S01]  /*0050*/  LDC R7, c[0x0][0x360] ;  /* 0x0000d800ff077b82 */ /* 0x000e220000000800 */
[----:B-1----:R-:W-:Y:S01]  /*0060*/  UISETP.NE.U32.AND UP0, UPT, UR5, URZ, UPT ;  /* 0x000000ff0500728c */ /* 0x002fe2000bf05070 */
[----:B0-----:R-:W-:-:S08]  /*0070*/  IMAD R7, R7, UR4, R0 ;  /* 0x0000000407077c24 */ /* 0x001fd0000f8e0200 */
[----:B--2---:R-:W-:Y:S05]  /*0080*/  BRA.U UP0, `(.L_x_0) ;  /* 0x0000000100507547 */ /* 0x004fea000b800000 */
[----:B------:R-:W0:Y:S02]  /*0090*/  LDCU UR4, c[0x0][0x388] ;  /* 0x00007100ff0477ac */ /* 0x000e240008000800 */
[----:B0-----:R-:W0:Y:S01]  /*00a0*/  I2F.U32.RP R0, UR4 ;  /* 0x0000000400007d06 */ /* 0x001e220008209000 */
[----:B------:R-:W-:-:S07]  /*00b0*/  ISETP.NE.U32.AND P1, PT, RZ, UR4, PT ;  /* 0x00000004ff007c0c */ /* 0x000fce000bf25070 */
[----:B0-----:R-:W0:Y:S02]  /*00c0*/  MUFU.RCP R0, R0 ;  /* 0x0000000000007308 */ /* 0x001e240000001000 */
[----:B0-----:R-:W-:-:S06]  /*00d0*/  VIADD R2, R0, 0xffffffe ;  /* 0x0ffffffe00027836 */ /* 0x001fcc0000000000 */
[----:B------:R0:W1:Y:S02]  /*00e0*/  F2I.FTZ.U32.TRUNC.NTZ R3, R2 ;  /* 0x0000000200037305 */ /* 0x000064000021f000 */
[----:B0-----:R-:W-:Y:S02]  /*00f0*/  IMAD.MOV.U32 R2, RZ, RZ, RZ ;  /* 0x000000ffff027224 */ /* 0x001fe400078e00ff */
[----:B-1----:R-:W-:-:S04]  /*0100*/  IMAD.MOV R5, RZ, RZ, -R3 ;  /* 0x000000ffff057224 */ /* 0x002fc800078e0a03 */
[----:B------:R-:W-:-:S04]  /*0110*/  IMAD R5, R5, UR4, RZ ;  /* 0x0000000405057c24 */ /* 0x000fc8000f8e02ff */
[----:B------:R-:W-:-:S04]  /*0120*/  IMAD.HI.U32 R4, R3, R5, R2 ;  /* 0x0000000503047227 */ /* 0x000fc800078e0002 */
[----:B------:R-:W-:Y:S02]  /*0130*/  IMAD.MOV.U32 R5, RZ, RZ, RZ ;  /* 0x000000ffff057224 */ /* 0x000fe400078e00ff */
[----:B------:R-:W-:-:S04]  /*0140*/  IMAD.HI.U32 R4, R4, R7, RZ ;  /* 0x0000000704047227 */ /* 0x000fc800078e00ff */
[----:B------:R-:W-:-:S04]  /*0150*/  IMAD.MOV R4, RZ, RZ, -R4 ;  /* 0x000000ffff047224 */ /* 0x000fc800078e0a04 */
[----:B------:R-:W-:-:S05]  /*0160*/  IMAD R4, R4, UR4, R7 ;  /* 0x0000000404047c24 */ /* 0x000fca000f8e0207 */
[----:B------:R-:W-:-:S13]  /*0170*/  ISETP.GE.U32.AND P0, PT, R4, UR4, PT ;  /* 0x0000000404007c0c */ /* 0x000fda000bf06070 */
[----:B------:R-:W-:-:S04]  /*0180*/  @P0 IADD3 R4, PT, PT, R4, -UR4, RZ ;  /* 0x8000000404040c10 */ /* 0x000fc8000fffe0ff */
[----:B------:R-:W-:-:S13]  /*0190*/  ISETP.GE.U32.AND P0, PT, R4, UR4, PT ;  /* 0x0000000404007c0c */ /* 0x000fda000bf06070 */
[----:B------:R-:W-:Y:S01]  /*01a0*/  @P0 VIADD R4, R4, -UR4 ;  /* 0x8000000404040c36 */ /* 0x000fe20008000000 */
[----:B------:R-:W-:Y:S01]  /*01b0*/  @!P1 LOP3.LUT R4, RZ, UR4, RZ, 0x33, !PT ;  /* 0x00000004ff049c12 */ /* 0x000fe2000f8e33ff */
[----:B------:R-:W-:Y:S06]  /*01c0*/  BRA `(.L_x_1) ;  /* 0x0000000000087947 */ /* 0x000fec0003800000 */
.L_x_0:
[----:B------:R-:W-:-:S07]  /*01d0*/  MOV R0, 0x1f0 ;  /* 0x000001f000007802 */ /* 0x000fce0000000f00 */
[----:B------:R-:W-:Y:S05]  /*01e0*/  CALL.REL.NOINC `($__internal_0_$__cuda_sm20_rem_u64) ;  /* 0x0000001000dc7944 */ /* 0x000fea0003c00000 */
.L_x_1:
[----:B------:R-:W0:Y:S01]  /*01f0*/  LDCU.64 UR4, c[0x0][0x390] ;  /* 0x00007200ff0477ac */ /* 0x000e220008000a00 */
[----:B------:R-:W1:Y:S01]  /*0200*/  LDCU.64 UR14, c[0x0][0x388] ;  /* 0x00007100ff0e77ac */ /* 0x000e620008000a00 */
[----:B0-----:R-:W-:-:S04]  /*0210*/  LEA R2, P0, R7, UR4, 0x2 ;  /* 0x0000000407027c11 */ /* 0x001fc8000f8010ff */
[----:B------:R-:W-:-:S05]  /*0220*/  LEA.HI.X R3, R7, UR5, RZ, 0x2, P0 ;  /* 0x0000000507037c11 */ /* 0x000fca00080f14ff */
[----:B------:R0:W5:Y:S01]  /*0230*/  LDG.E R11, desc[UR8][R2.64] ;  /* 0x00000008020b7981 */ /* 0x000162000c1e1900 */
[----:B-1----:R-:W-:Y:S01]  /*0240*/  UISETP.GT.U32.AND UP0, UPT, UR14, 0x1, UPT ;  /* 0x000000010e00788c */ /* 0x002fe2000bf04070 */
[----:B------:R-:W-:Y:S01]  /*0250*/  IADD3 R7, P0, PT, R7, -R4, RZ ;  /* 0x8000000407077210 */ /* 0x000fe20007f1e0ff */
[----:B------:R-:W-:Y:S01]  /*0260*/  UISETP.GE.U32.AND UP1, UPT, UR14, 0x4, UPT ;  /* 0x000000040e00788c */ /* 0x000fe2000bf26070 */
[----:B------:R-:W-:Y:S01]  /*0270*/  IMAD.MOV.U32 R6, RZ, RZ, RZ ;  /* 0x000000ffff067224 */ /* 0x000fe200078e00ff */
[----:B------:R-:W-:Y:S01]  /*0280*/  UISETP.GT.U32.AND.EX UP0, UPT, UR15, URZ, UPT, UP0 ;  /* 0x000000ff0f00728c */ /* 0x000fe2000bf04100 */
[----:B------:R-:W-:Y:S01]  /*0290*/  IMAD.MOV.U32 R8, RZ, RZ, RZ ;  /* 0x000000ffff087224 */ /* 0x000fe200078e00ff */
[----:B------:R-:W-:Y:S01]  /*02a0*/  IADD3.X R9, PT, PT, RZ, ~R5, RZ, P0, !PT ;  /* 0x80000005ff097210 */ /* 0x000fe200007fe4ff */
[----:B------:R-:W-:Y:S01]  /*02b0*/  UMOV UR4, URZ ;  /* 0x000000ff00047c82 */ /* 0x000fe20008000000 */
[----:B------:R-:W-:Y:S02]  /*02c0*/  USEL UR5, UR14, 0x1, UP0 ;  /* 0x000000010e057887 */ /* 0x000fe40008000000 */
[----:B------:R-:W-:-:S02]  /*02d0*/  USEL UR6, UR15, URZ, UP0 ;  /* 0x000000ff0f067287 */ /* 0x000fc40008000000 */
[----:B------:R-:W-:Y:S02]  /*02e0*/  UISETP.GE.U32.AND.EX UP0, UPT, UR15, URZ, UPT, UP1 ;  /* 0x000000ff0f00728c */ /* 0x000fe4000bf06110 */
[----:B------:R-:W-:-:S07]  /*02f0*/  ULOP3.LUT UR11, UR5, 0x3, URZ, 0xc0, !UPT ;  /* 0x00000003050b7892 */ /* 0x000fce000f8ec0ff */
[----:B0-----:R-:W-:Y:S05]  /*0300*/  BRA.U !UP0, `(.L_x_2) ;  /* 0x0000001108247547 */ /* 0x001fea000b800000 */
[----:B------:R-:W-:Y:S01]  /*0310*/  ULOP3.LUT UR5, UR5, 0xfffffffc, URZ, 0xc0, !UPT ;  /* 0xfffffffc05057892 */ /* 0x000fe2000f8ec0ff */
[----:B------:R-:W-:Y:S02]  /*0320*/  IMAD.U32 R8, RZ, RZ, UR6 ;  /* 0x00000006ff087e24 */ /* 0x000fe4000f8e00ff */
[----:B------:R-:W-:Y:S01]  /*0330*/  IMAD.MOV.U32 R0, RZ, RZ, RZ ;  /* 0x000000ffff007224 */ /* 0x000fe200078e00ff */
[----:B------:R-:W-:Y:S01]  /*0340*/  UISETP.GT.U32.AND UP0, UPT, UR5, URZ, UPT ;  /* 0x000000ff0500728c */ /* 0x000fe2000bf04070 */
[----:B------:R-:W-:Y:S01]  /*0350*/  IMAD.MOV.U32 R10, RZ, RZ, RZ ;  /* 0x000000ffff0a7224 */ /* 0x000fe200078e00ff */
[----:B------:R-:W-:Y:S02]  /*0360*/  MOV R6, UR5 ;  /* 0x0000000500067c02 */ /* 0x000fe40008000f00 */
[----:B------:R-:W-:-:S09]  /*0370*/  UISETP.GT.AND.EX UP0, UPT, UR6, URZ, UPT, UP0 ;  /* 0x000000ff0600728c */ /* 0x000fd2000bf04300 */
[----:B------:R-:W-:Y:S05]  /*0380*/  BRA.U !UP0, `(.L_x_3) ;  /* 0x0000000d08547547 */ /* 0x000fea000b800000 */
[----:B------:R-:W-:Y:S02]  /*0390*/  UISETP.GT.U32.AND UP1, UPT, UR5, 0xc, UPT ;  /* 0x0000000c0500788c */ /* 0x000fe4000bf24070 */
[----:B------:R-:W-:Y:S02]  /*03a0*/  UPLOP3.LUT UP0, UPT, UPT, UPT, UPT, 0x80, 0x8 ;  /* 0x000000000008789c */ /* 0x000fe40003f0f070 */
[----:B------:R-:W-:-:S09]  /*03b0*/  UISETP.GT.AND.EX UP1, UPT, UR6, URZ, UPT, UP1 ;  /* 0x000000ff0600728c */ /* 0x000fd2000bf24310 */
[----:B------:R-:W-:Y:S05]  /*03c0*/  BRA.U !UP1, `(.L_x_4) ;  /* 0x0000000909147547 */ /* 0x000fea000b800000 */
[----:B------:R-:W0:Y:S01]  /*03d0*/  LDCU.64 UR12, c[0x0][0x380] ;  /* 0x00007000ff0c77ac */ /* 0x000e220008000a00 */
[----:B------:R-:W-:-:S11]  /*03e0*/  UPLOP3.LUT UP0, UPT, UPT, UPT, UPT, 0x40, 0x4 ;  /* 0x000000000004789c */ /* 0x000fd60003f0e870 */
.L_x_5:
[----:B------:R-:W-:Y:S01]  /*03f0*/  IMAD R15, R10, UR14, RZ ;  /* 0x0000000e0a0f7c24 */ /* 0x000fe2000f8e02ff */
[C---:B------:R-:W-:Y:S01]  /*0400*/  IADD3 R13, P0, PT, R0.reuse, R7, RZ ;  /* 0x00000007000d7210 */ /* 0x040fe20007f1e0ff */
[----:B------:R-:W-:-:S04]  /*0410*/  IMAD.WIDE.U32 R16, R0, UR14, R4 ;  /* 0x0000000e00107c25 */ /* 0x000fc8000f8e0004 */
[----:B------:R-:W-:Y:S01]  /*0420*/  IMAD R15, R0, UR15, R15 ;  /* 0x0000000f000f7c24 */ /* 0x000fe2000f8e020f */
[----:B0-----:R-:W-:Y:S01]  /*0430*/  LEA R14, P1, R16, UR12, 0x2 ;  /* 0x0000000c100e7c11 */ /* 0x001fe2000f8210ff */
[----:B------:R-:W-:Y:S01]  /*0440*/  IMAD.X R18, R10, 0x1, R9, P0 ;  /* 0x000000010a127824 */ /* 0x000fe200000e0609 */
[----:B------:R-:W-:Y:S01]  /*0450*/  LEA R12, P0, R13, UR12, 0x2 ;  /* 0x0000000c0d0c7c11 */ /* 0x000fe2000f8010ff */
[----:B------:R-:W-:-:S03]  /*0460*/  IMAD.IADD R15, R17, 0x1, R15 ;  /* 0x00000001110f7824 */ /* 0x000fc600078e020f */
[----:B------:R-:W-:Y:S02]  /*0470*/  LEA.HI.X R13, R13, UR13, R18, 0x2, P0 ;  /* 0x0000000d0d0d7c11 */ /* 0x000fe400080f1412 */
[----:B------:R-:W-:-:S03]  /*0480*/  LEA.HI.X R15, R16, UR13, R15, 0x2, P1 ;  /* 0x0000000d100f7c11 */ /* 0x000fc600088f140f */
[----:B--2---:R-:W2:Y:S04]  /*0490*/  LDG.E R18, desc[UR8][R12.64] ;  /* 0x000000080c127981 */ /* 0x004ea8000c1e1900 */
[----:B------:R-:W2:Y:S01]  /*04a0*/  LDG.E R19, desc[UR8][R14.64] ;  /* 0x000000080e137981 */ /* 0x000ea2000c1e1900 */
[----:B------:R-:W-:Y:S02]  /*04b0*/  USHF.L.U32 UR7, UR14, 0x2, URZ ;  /* 0x000000020e077899 */ /* 0x000fe400080006ff */
[----:B------:R-:W-:-:S04]  /*04c0*/  USHF.L.U64.HI UR10, UR14, 0x2, UR15 ;  /* 0x000000020e0a7899 */ /* 0x000fc8000801020f */
[----:B------:R-:W-:-:S04]  /*04d0*/  IADD3 R16, P0, PT, R14, UR7, RZ ;  /* 0x000000070e107c10 */ /* 0x000fc8000ff1e0ff */
[----:B------:R-:W-:Y:S01]  /*04e0*/  IADD3.X R17, PT, PT, R15, UR10, RZ, P0, !PT ;  /* 0x0000000a0f117c10 */ /* 0x000fe200087fe4ff */
[----:B--2--5:R-:W-:-:S05]  /*04f0*/  IMAD R11, R18, R19, R11 ;  /* 0x00000013120b7224 */ /* 0x024fca00078e020b */
[----:B------:R0:W-:Y:S04]  /*0500*/  STG.E desc[UR8][R2.64], R11 ;  /* 0x0000000b02007986 */ /* 0x0001e8000c101908 */
[----:B------:R-:W2:Y:S04]  /*0510*/  LDG.E R21, desc[UR8][R16.64] ;  /* 0x0000000810157981 */ /* 0x000ea8000c1e1900 */
[----:B------:R-:W2:Y:S01]  /*0520*/  LDG.E R20, desc[UR8][R12.64+0x4] ;  /* 0x000004080c147981 */ /* 0x000ea2000c1e1900 */
[----:B------:R-:W-:-:S04]  /*0530*/  IADD3 R18, P0, PT, R16, UR7, RZ ;  /* 0x0000000710127c10 */ /* 0x000fc8000ff1e0ff */
[----:B------:R-:W-:Y:S01]  /*0540*/  IADD3.X R19, PT, PT, R17, UR10, RZ, P0, !PT ;  /* 0x0000000a11137c10 */ /* 0x000fe200087fe4ff */
[----:B--2---:R-:W-:-:S05]  /*0550*/  IMAD R21, R20, R21, R11 ;  /* 0x0000001514157224 */ /* 0x004fca00078e020b */
[----:B------:R-:W-:Y:S04]  /*0560*/  STG.E desc[UR8][R2.64], R21 ;  /* 0x0000001502007986 */ /* 0x000fe8000c101908 */
[----:B------:R-:W0:Y:S04]  /*0570*/  LDG.E R22, desc[UR8][R18.64] ;  /* 0x0000000812167981 */ /* 0x000e28000c1e1900 */
[----:B------:R-:W0:Y:S01]  /*0580*/  LDG.E R20, desc[UR8][R12.64+0x8] ;  /* 0x000008080c147981 */ /* 0x000e22000c1e1900 */
[----:B------:R-:W-:-:S04]  /*0590*/  IADD3 R14, P0, PT, R18, UR7, RZ ;  /* 0x00000007120e7c10 */ /* 0x000fc8000ff1e0ff */
[----:B------:R-:W-:Y:S02]  /*05a0*/  IADD3.X R15, PT, PT, R19, UR10, RZ, P0, !PT ;  /* 0x0000000a130f7c10 */ /* 0x000fe400087fe4ff */
[----:B------:R-:W-:Y:S01]  /*05b0*/  IADD3 R17, P0, PT, R0, 0x4, RZ ;  /* 0x0000000400117810 */ /* 0x000fe20007f1e0ff */
[----:B0-----:R-:W-:-:S05]  /*05c0*/  IMAD R11, R20, R22, R21 ;  /* 0x00000016140b7224 */ /* 0x001fca00078e0215 */
[----:B------:R0:W-:Y:S04]  /*05d0*/  STG.E desc[UR8][R2.64], R11 ;  /* 0x0000000b02007986 */ /* 0x0001e8000c101908 */
[----:B------:R-:W0:Y:S04]  /*05e0*/  LDG.E R14, desc[UR8][R14.64] ;  /* 0x000000080e0e7981 */ /* 0x000e28000c1e1900 */
[----:B------:R-:W0:Y:S01]  /*05f0*/  LDG.E R20, desc[UR8][R12.64+0xc] ;  /* 0x00000c080c147981 */ /* 0x000e22000c1e1900 */
[----:B------:R-:W-:Y:S02]  /*0600*/  IMAD.X R16, RZ, RZ, R10, P0 ;  /* 0x000000ffff107224 */ /* 0x000fe400000e060a */
[----:B------:R-:W-:-:S04]  /*0610*/  IMAD.WIDE.U32 R18, R17, UR14, R4 ;  /* 0x0000000e11127c25 */ /* 0x000fc8000f8e0004 */
[----:B------:R-:W-:-:S04]  /*0620*/  IMAD R16, R16, UR14, RZ ;  /* 0x0000000e10107c24 */ /* 0x000fc8000f8e02ff */
[----:B------:R-:W-:Y:S01]  /*0630*/  IMAD R17, R17, UR15, R16 ;  /* 0x0000000f11117c24 */ /* 0x000fe2000f8e0210 */
[----:B------:R-:W-:-:S04]  /*0640*/  LEA R16, P0, R18, UR12, 0x2 ;  /* 0x0000000c12107c11 */ /* 0x000fc8000f8010ff */
[----:B------:R-:W-:-:S04]  /*0650*/  IADD3 R17, PT, PT, R19, R17, RZ ;  /* 0x0000001113117210 */ /* 0x000fc80007ffe0ff */
[----:B------:R-:W-:Y:S01]  /*0660*/  LEA.HI.X R17, R18, UR13, R17, 0x2, P0 ;  /* 0x0000000d12117c11 */ /* 0x000fe200080f1411 */
[----:B0-----:R-:W-:-:S05]  /*0670*/  IMAD R11, R20, R14, R11 ;  /* 0x0000000e140b7224 */ /* 0x001fca00078e020b */
[----:B------:R0:W-:Y:S04]  /*0680*/  STG.E desc[UR8][R2.64], R11 ;  /* 0x0000000b02007986 */ /* 0x0001e8000c101908 */
[----:B------:R-:W2:Y:S04]  /*0690*/  LDG.E R19, desc[UR8][R16.64] ;  /* 0x0000000810137981 */ /* 0x000ea8000c1e1900 */
[----:B------:R-:W2:Y:S01]  /*06a0*/  LDG.E R18, desc[UR8][R12.64+0x10] ;  /* 0x000010080c127981 */ /* 0x000ea2000c1e1900 */
[----:B------:R-:W-:-:S04]  /*06b0*/  IADD3 R14, P0, PT, R16, UR7, RZ ;  /* 0x00000007100e7c10 */ /* 0x000fc8000ff1e0ff */
[----:B------:R-:W-:Y:S01]  /*06c0*/  IADD3.X R15, PT, PT, R17, UR10, RZ, P0, !PT ;  /* 0x0000000a110f7c10 */ /* 0x000fe200087fe4ff */
[----:B--2---:R-:W-:-:S05]  /*06d0*/  IMAD R23, R18, R19, R11 ;  /* 0x0000001312177224 */ /* 0x004fca00078e020b */
[----:B------:R1:W-:Y:S04]  /*06e0*/  STG.E desc[UR8][R2.64], R23 ;  /* 0x0000001702007986 */ /* 0x0003e8000c101908 */
[----:B------:R-:W0:Y:S04]  /*06f0*/  LDG.E R21, desc[UR8][R14.64] ;  /* 0x000000080e157981 */ /* 0x000e28000c1e1900 */
[----:B------:R-:W0:Y:S01]  /*0700*/  LDG.E R20, desc[UR8][R12.64+0x14] ;  /* 0x000014080c147981 */ /* 0x000e22000c1e1900 */
[----:B------:R-:W-:-:S04]  /*0710*/  IADD3 R18, P0, PT, R14, UR7, RZ ;  /* 0x000000070e127c10 */ /* 0x000fc8000ff1e0ff */
[----:B------:R-:W-:Y:S01]  /*0720*/  IADD3.X R19, PT, PT, R15, UR10, RZ, P0, !PT ;  /* 0x0000000a0f137c10 */ /* 0x000fe200087fe4ff */
[----:B0-----:R-:W-:-:S05]  /*0730*/  IMAD R11, R20, R21, R23 ;  /* 0x00000015140b7224 */ /* 0x001fca00078e0217 */
[----:B------:R0:W-:Y:S04]  /*0740*/  STG.E desc[UR8][R2.64], R11 ;  /* 0x0000000b02007986 */ /* 0x0001e8000c101908 */
[----:B------:R-:W1:Y:S04]  /*0750*/  LDG.E R17, desc[UR8][R18.64] ;  /* 0x0000000812117981 */ /* 0x000e68000c1e1900 */
[----:B------:R-:W1:Y:S01]  /*0760*/  LDG.E R16, desc[UR8][R12.64+0x18] ;  /* 0x000018080c107981 */ /* 0x000e62000c1e1900 */
[----:B------:R-:W-:-:S04]  /*0770*/  IADD3 R20, P0, PT, R18, UR7, RZ ;  /* 0x0000000712147c10 */ /* 0x000fc8000ff1e0ff */
[----:B------:R-:W-:Y:S01]  /*0780*/  IADD3.X R21, PT, PT, R19, UR10, RZ, P0, !PT ;  /* 0x0000000a13157c10 */ /* 0x000fe200087fe4ff */
[----:B-1----:R-:W-:-:S05]  /*0790*/  IMAD R23, R16, R17, R11 ;  /* 0x0000001110177224 */ /* 0x002fca00078e020b */
[----:B------:R1:W-:Y:S04]  /*07a0*/  STG.E desc[UR8][R2.64], R23 ;  /* 0x0000001702007986 */ /* 0x0003e8000c101908 */
[----:B------:R-:W1:Y:S04]  /*07b0*/  LDG.E R20, desc[UR8][R20.64] ;  /* 0x0000000814147981 */ /* 0x000e68000c1e1900 */
[----:B------:R-:W1:Y:S01]  /*07c0*/  LDG.E R22, desc[UR8][R12.64+0x1c] ;  /* 0x00001c080c167981 */ /* 0x000e62000c1e1900 */
[----:B------:R-:W-:-:S05]  /*07d0*/  IADD3 R17, P0, PT, R0, 0x8, RZ ;  /* 0x0000000800117810 */ /* 0x000fca0007f1e0ff */
[----:B------:R-:W-:-:S04]  /*07e0*/  IMAD.X R14, RZ, RZ, R10, P0 ;  /* 0x000000ffff0e7224 */ /* 0x000fc800000e060a */
[----:B------:R-:W-:Y:S02]  /*07f0*/  IMAD R16, R14, UR14, RZ ;  /* 0x0000000e0e107c24 */ /* 0x000fe4000f8e02ff */
[----:B------:R-:W-:-:S04]  /*0800*/  IMAD.WIDE.U32 R14, R17, UR14, R4 ;  /* 0x0000000e110e7c25 */ /* 0x000fc8000f8e0004 */
[----:B0-----:R-:W-:Y:S01]  /*0810*/  IMAD R11, R17, UR15, R16 ;  /* 0x0000000f110b7c24 */ /* 0x001fe2000f8e0210 */
[----:B------:R-:W-:-:S03]  /*0820*/  LEA R16, P0, R14, UR12, 0x2 ;  /* 0x0000000c0e107c11 */ /* 0x000fc6000f8010ff */
[----:B------:R-:W-:-:S05]  /*0830*/  IMAD.IADD R11, R15, 0x1, R11 ;  /* 0x000000010f0b7824 */ /* 0x000fca00078e020b */
[----:B------:R-:W-:Y:S01]  /*0840*/  LEA.HI.X R17, R14, UR13, R11, 0x2, P0 ;  /* 0x0000000d0e117c11 */ /* 0x000fe200080f140b */
[----:B-1----:R-:W-:-:S05]  /*0850*/  IMAD R23, R22, R20, R23 ;  /* 0x0000001416177224 */ /* 0x002fca00078e0217 */
[----:B------:R-:W-:Y:S04]  /*0860*/  STG.E desc[UR8][R2.64], R23 ;  /* 0x0000001702007986 */ /* 0x000fe8000c101908 */
[----:B------:R-:W2:Y:S04]  /*0870*/  LDG.E R11, desc[UR8][R16.64] ;  /* 0x00000008100b7981 */ /* 0x000ea8000c1e1900 */
[----:B------:R-:W2:Y:S01]  /*0880*/  LDG.E R18, desc[UR8][R12.64+0x20] ;  /* 0x000020080c127981 */ /* 0x000ea2000c1e1900 */
[----:B------:R-:W-:-:S04]  /*0890*/  IADD3 R14, P0, PT, R16, UR7, RZ ;  /* 0x00000007100e7c10 */ /* 0x000fc8000ff1e0ff */
[----:B------:R-:W-:Y:S01]  /*08a0*/  IADD3.X R15, PT, PT, R17, UR10, RZ, P0, !PT ;  /* 0x0000000a110f7c10 */ /* 0x000fe200087fe4ff */
[----:B--2---:R-:W-:-:S05]  /*08b0*/  IMAD R11, R18, R11, R23 ;  /* 0x0000000b120b7224 */ /* 0x004fca00078e0217 */
        /* <DEDUP_REMOVED lines=36> */
[----:B------:R2:W-:Y:S04]  /*0b00*/  STG.E desc[UR8][R2.64], R23 ;  /* 0x0000001702007986 */ /* 0x0005e8000c101908 */
[----:B0-----:R-:W1:Y:S04]  /*0b10*/  LDG.E R11, desc[UR8][R18.64] ;  /* 0x00000008120b7981 */ /* 0x001e68000c1e1900 */
[----:B------:R-:W1:Y:S01]  /*0b20*/  LDG.E R20, desc[UR8][R12.64+0x38] ;  /* 0x000038080c147981 */ /* 0x000e62000c1e1900 */
[----:B------:R-:W-:-:S04]  /*0b30*/  IADD3 R14, P0, PT, R18, UR7, RZ ;  /* 0x00000007120e7c10 */ /* 0x000fc8000ff1e0ff */
[----:B------:R-:W-:Y:S01]  /*0b40*/  IADD3.X R15, PT, PT, R19, UR10, RZ, P0, !PT ;  /* 0x0000000a130f7c10 */ /* 0x000fe200087fe4ff */
[----:B-1----:R-:W-:-:S05]  /*0b50*/  IMAD R21, R20, R11, R23 ;  /* 0x0000000b14157224 */ /* 0x002fca00078e0217 */
[----:B------:R2:W-:Y:S04]  /*0b60*/  STG.E desc[UR8][R2.64], R21 ;  /* 0x0000001502007986 */ /* 0x0005e8000c101908 */
[----:B------:R-:W3:Y:S04]  /*0b70*/  LDG.E R16, desc[UR8][R12.64+0x3c] ;  /* 0x00003c080c107981 */ /* 0x000ee8000c1e1900 */
[----:B------:R-:W3:Y:S01]  /*0b80*/  LDG.E R14, desc[UR8][R14.64] ;  /* 0x000000080e0e7981 */ /* 0x000ee2000c1e1900 */
[----:B------:R-:W-:Y:S01]  /*0b90*/  UIADD3 UR5, UP1, UPT, UR5, -0x10, URZ ;  /* 0xfffffff005057890 */ /* 0x000fe2000ff3e0ff */
[----:B------:R-:W-:-:S03]  /*0ba0*/  IADD3 R0, P0, PT, R0, 0x10, RZ ;  /* 0x0000001000007810 */ /* 0x000fc60007f1e0ff */
[----:B------:R-:W-:Y:S02]  /*0bb0*/  UIADD3.X UR6, UPT, UPT, UR6, -0x1, URZ, UP1, !UPT ;  /* 0xffffffff06067890 */ /* 0x000fe40008ffe4ff */
[----:B------:R-:W-:Y:S01]  /*0bc0*/  UISETP.GT.U32.AND UP1, UPT, UR5, 0xc, UPT ;  /* 0x0000000c0500788c */ /* 0x000fe2000bf24070 */
[----:B------:R-:W-:-:S03]  /*0bd0*/  IMAD.X R10, RZ, RZ, R10, P0 ;  /* 0x000000ffff0a7224 */ /* 0x000fc600000e060a */
[----:B------:R-:W-:Y:S01]  /*0be0*/  UISETP.GT.AND.EX UP1, UPT, UR6, URZ, UPT, UP1 ;  /* 0x000000ff0600728c */ /* 0x000fe2000bf24310 */
[----:B---3--:R-:W-:-:S05]  /*0bf0*/  IMAD R11, R16, R14, R21 ;  /* 0x0000000e100b7224 */ /* 0x008fca00078e0215 */
[----:B------:R2:W-:Y:S03]  /*0c00*/  STG.E desc[UR8][R2.64], R11 ;  /* 0x0000000b02007986 */ /* 0x0005e6000c101908 */
[----:B------:R-:W-:Y:S05]  /*0c10*/  BRA.U UP1, `(.L_x_5) ;  /* 0xfffffff501f47547 */ /* 0x000fea000b83ffff */
.L_x_4:
[----:B------:R-:W-:-:S04]  /*0c20*/  UISETP.GT.U32.AND UP1, UPT, UR5, 0x4, UPT ;  /* 0x000000040500788c */ /* 0x000fc8000bf24070 */
[----:B------:R-:W-:-:S09]  /*0c30*/  UISETP.GT.AND.EX UP1, UPT, UR6, URZ, UPT, UP1 ;  /* 0x000000ff0600728c */ /* 0x000fd2000bf24310 */
[----:B------:R-:W-:Y:S05]  /*0c40*/  BRA.U !UP1, `(.L_x_6) ;  /* 0x0000000509187547 */ /* 0x000fea000b800000 */
[----:B------:R-:W0:Y:S01]  /*0c50*/  LDCU.64 UR12, c[0x0][0x380] ;  /* 0x00007000ff0c77ac */ /* 0x000e220008000a00 */
[----:B------:R-:W-:Y:S01]  /*0c60*/  IMAD R15, R10, UR14, RZ ;  /* 0x0000000e0a0f7c24 */ /* 0x000fe2000f8e02ff */
[C---:B------:R-:W-:Y:S01]  /*0c70*/  IADD3 R13, P0, PT, R0.reuse, R7, RZ ;  /* 0x00000007000d7210 */ /* 0x040fe20007f1e0ff */
[----:B------:R-:W-:-:S04]  /*0c80*/  IMAD.WIDE.U32 R16, R0, UR14, R4 ;  /* 0x0000000e00107c25 */ /* 0x000fc8000f8e0004 */
[----:B------:R-:W-:Y:S02]  /*0c90*/  IMAD R15, R0, UR15, R15 ;  /* 0x0000000f000f7c24 */ /* 0x000fe4000f8e020f */
[----:B------:R-:W-:Y:S02]  /*0ca0*/  IMAD.X R18, R10, 0x1, R9, P0 ;  /* 0x000000010a127824 */ /* 0x000fe400000e0609 */
[----:B------:R-:W-:Y:S01]  /*0cb0*/  IMAD.IADD R15, R17, 0x1, R15 ;  /* 0x00000001110f7824 */ /* 0x000fe200078e020f */
[C---:B0-----:R-:W-:Y:S02]  /*0cc0*/  LEA R12, P0, R13.reuse, UR12, 0x2 ;  /* 0x0000000c0d0c7c11 */ /* 0x041fe4000f8010ff */
[C---:B------:R-:W-:Y:S02]  /*0cd0*/  LEA R14, P1, R16.reuse, UR12, 0x2 ;  /* 0x0000000c100e7c11 */ /* 0x040fe4000f8210ff */
[----:B------:R-:W-:Y:S02]  /*0ce0*/  LEA.HI.X R13, R13, UR13, R18, 0x2, P0 ;  /* 0x0000000d0d0d7c11 */ /* 0x000fe400080f1412 */
[----:B------:R-:W-:-:S03]  /*0cf0*/  LEA.HI.X R15, R16, UR13, R15, 0x2, P1 ;  /* 0x0000000d100f7c11 */ /* 0x000fc600088f140f */
[----:B------:R-:W2:Y:S04]  /*0d00*/  LDG.E R18, desc[UR8][R12.64] ;  /* 0x000000080c127981 */ /* 0x000ea8000c1e1900 */
        /* <DEDUP_REMOVED lines=17> */
[----:B------:R-:W-:-:S04]  /*0e20*/  IADD3 R17, P0, PT, R0, 0x4, RZ ;  /* 0x0000000400117810 */ /* 0x000fc80007f1e0ff */
[----:B------:R-:W-:Y:S01]  /*0e30*/  IADD3.X R16, PT, PT, RZ, R10, RZ, P0, !PT ;  /* 0x0000000aff107210 */ /* 0x000fe200007fe4ff */
[----:B0-----:R-:W-:-:S05]  /*0e40*/  IMAD R11, R20, R22, R21 ;  /* 0x00000016140b7224 */ /* 0x001fca00078e0215 */
[----:B------:R0:W-:Y:S04]  /*0e50*/  STG.E desc[UR8][R2.64], R11 ;  /* 0x0000000b02007986 */ /* 0x0001e8000c101908 */
[----:B------:R-:W0:Y:S04]  /*0e60*/  LDG.E R14, desc[UR8][R14.64] ;  /* 0x000000080e0e7981 */ /* 0x000e28000c1e1900 */
[----:B------:R-:W0:Y:S01]  /*0e70*/  LDG.E R20, desc[UR8][R12.64+0xc] ;  /* 0x00000c080c147981 */ /* 0x000e22000c1e1900 */
[----:B------:R-:W-:Y:S02]  /*0e80*/  IMAD R16, R16, UR14, RZ ;  /* 0x0000000e10107c24 */ /* 0x000fe4000f8e02ff */
[----:B------:R-:W-:-:S04]  /*0e90*/  IMAD.WIDE.U32 R18, R17, UR14, R4 ;  /* 0x0000000e11127c25 */ /* 0x000fc8000f8e0004 */
[----:B------:R-:W-:Y:S01]  /*0ea0*/  IMAD R17, R17, UR15, R16 ;  /* 0x0000000f11117c24 */ /* 0x000fe2000f8e0210 */
[----:B------:R-:W-:-:S03]  /*0eb0*/  LEA R16, P0, R18, UR12, 0x2 ;  /* 0x0000000c12107c11 */ /* 0x000fc6000f8010ff */
[----:B------:R-:W-:-:S05]  /*0ec0*/  IMAD.IADD R17, R19, 0x1, R17 ;  /* 0x0000000113117824 */ /* 0x000fca00078e0211 */
        /* <DEDUP_REMOVED lines=21> */
[----:B------:R-:W2:Y:S04]  /*1020*/  LDG.E R14, desc[UR8][R12.64+0x1c] ;  /* 0x00001c080c0e7981 */ /* 0x000ea8000c1e1900 */
[----:B------:R-:W2:Y:S01]  /*1030*/  LDG.E R16, desc[UR8][R16.64] ;  /* 0x0000000810107981 */ /* 0x000ea2000c1e1900 */
[----:B------:R-:W-:Y:S01]  /*1040*/  IADD3 R0, P0, PT, R0, 0x8, RZ ;  /* 0x0000000800007810 */ /* 0x000fe20007f1e0ff */
[----:B------:R-:W-:-:S04]  /*1050*/  UIADD3 UR5, UP0, UPT, UR5, -0x8, URZ ;  /* 0xfffffff805057890 */ /* 0x000fc8000ff1e0ff */
[----:B------:R-:W-:Y:S01]  /*1060*/  IMAD.X R10, RZ, RZ, R10, P0 ;  /* 0x000000ffff0a7224 */ /* 0x000fe200000e060a */
[----:B------:R-:W-:Y:S02]  /*1070*/  UIADD3.X UR6, UPT, UPT, UR6, -0x1, URZ, UP0, !UPT ;  /* 0xffffffff06067890 */ /* 0x000fe400087fe4ff */
[----:B------:R-:W-:Y:S01]  /*1080*/  UPLOP3.LUT UP0, UPT, UPT, UPT, UPT, 0x40, 0x4 ;  /* 0x000000000004789c */ /* 0x000fe20003f0e870 */
[----:B--2---:R-:W-:-:S05]  /*1090*/  IMAD R11, R14, R16, R21 ;  /* 0x000000100e0b7224 */ /* 0x004fca00078e0215 */
[----:B------:R3:W-:Y:S05]  /*10a0*/  STG.E desc[UR8][R2.64], R11 ;  /* 0x0000000b02007986 */ /* 0x0007ea000c101908 */
.L_x_6:
[----:B------:R-:W-:-:S04]  /*10b0*/  UISETP.NE.U32.AND UP1, UPT, UR5, URZ, UPT ;  /* 0x000000ff0500728c */ /* 0x000fc8000bf25070 */
[----:B------:R-:W-:-:S09]  /*10c0*/  UISETP.NE.OR.EX UP0, UPT, UR6, URZ, UP0, UP1 ;  /* 0x000000ff0600728c */ /* 0x000fd20008705710 */
[----:B------:R-:W-:Y:S05]  /*10d0*/  BRA.U !UP0, `(.L_x_2) ;  /* 0x0000000108b07547 */ /* 0x000fea000b800000 */
.L_x_3:
[----:B------:R-:W0:Y:S01]  /*10e0*/  LDCU.64 UR12, c[0x0][0x380] ;  /* 0x00007000ff0c77ac */ /* 0x000e220008000a00 */
[----:B------:R-:W-:Y:S02]  /*10f0*/  USHF.L.U64.HI UR7, UR14, 0x2, UR15 ;  /* 0x000000020e077899 */ /* 0x000fe4000801020f */
[----:B------:R-:W-:-:S12]  /*1100*/  USHF.L.U32 UR10, UR14, 0x2, URZ ;  /* 0x000000020e0a7899 */ /* 0x000fd800080006ff */
.L_x_7:
[----:B------:R-:W-:Y:S01]  /*1110*/  MOV R15, R5 ;  /* 0x00000005000f7202 */ /* 0x000fe20000000f00 */
[----:B------:R-:W-:Y:S01]  /*1120*/  IMAD R17, R10, UR14, RZ ;  /* 0x0000000e0a117c24 */ /* 0x000fe2000f8e02ff */
[C---:B------:R-:W-:Y:S01]  /*1130*/  IADD3 R13, P0, PT, R0.reuse, R7, RZ ;  /* 0x00000007000d7210 */ /* 0x040fe20007f1e0ff */
[----:B------:R-:W-:Y:S02]  /*1140*/  IMAD.MOV.U32 R14, RZ, RZ, R4 ;  /* 0x000000ffff0e7224 */ /* 0x000fe400078e0004 */
[C---:B------:R-:W-:Y:S02]  /*1150*/  IMAD R17, R0.reuse, UR15, R17 ;  /* 0x0000000f00117c24 */ /* 0x040fe4000f8e0211 */
[----:B------:R-:W-:-:S04]  /*1160*/  IMAD.WIDE.U32 R14, R0, UR14, R14 ;  /* 0x0000000e000e7c25 */ /* 0x000fc8000f8e000e */
[----:B------:R-:W-:Y:S01]  /*1170*/  IMAD.X R16, R10, 0x1, R9, P0 ;  /* 0x000000010a107824 */ /* 0x000fe200000e0609 */
[----:B0-----:R-:W-:Y:S01]  /*1180*/  LEA R12, P0, R13, UR12, 0x2 ;  /* 0x0000000c0d0c7c11 */ /* 0x001fe2000f8010ff */
[----:B------:R-:W-:Y:S01]  /*1190*/  IMAD.IADD R17, R15, 0x1, R17 ;  /* 0x000000010f117824 */ /* 0x000fe200078e0211 */
[C---:B------:R-:W-:Y:S02]  /*11a0*/  LEA R18, P1, R14.reuse, UR12, 0x2 ;  /* 0x0000000c0e127c11 */ /* 0x040fe4000f8210ff */
[----:B------:R-:W-:Y:S02]  /*11b0*/  LEA.HI.X R13, R13, UR13, R16, 0x2, P0 ;  /* 0x0000000d0d0d7c11 */ /* 0x000fe400080f1410 */
[----:B------:R-:W-:-:S03]  /*11c0*/  LEA.HI.X R19, R14, UR13, R17, 0x2, P1 ;  /* 0x0000000d0e137c11 */ /* 0x000fc600088f1411 */
[----:B------:R-:W2:Y:S04]  /*11d0*/  LDG.E R16, desc[UR8][R12.64] ;  /* 0x000000080c107981 */ /* 0x000ea8000c1e1900 */
[----:B------:R-:W2:Y:S01]  /*11e0*/  LDG.E R17, desc[UR8][R18.64] ;  /* 0x0000000812117981 */ /* 0x000ea2000c1e1900 */
[----:B------:R-:W-:-:S04]  /*11f0*/  IADD3 R14, P0, PT, R18, UR10, RZ ;  /* 0x0000000a120e7c10 */ /* 0x000fc8000ff1e0ff */
[----:B------:R-:W-:Y:S01]  /*1200*/  IADD3.X R15, PT, PT, R19, UR7, RZ, P0, !PT ;  /* 0x00000007130f7c10 */ /* 0x000fe200087fe4ff */
[----:B-123-5:R-:W-:-:S05]  /*1210*/  IMAD R11, R16, R17, R11 ;  /* 0x00000011100b7224 */ /* 0x02efca00078e020b */
        /* <DEDUP_REMOVED lines=15> */
[----:B------:R-:W-:Y:S01]  /*1310*/  UIADD3 UR5, UP0, UPT, UR5, -0x4, URZ ;  /* 0xfffffffc05057890 */ /* 0x000fe2000ff1e0ff */
[----:B------:R-:W-:-:S03]  /*1320*/  IADD3 R0, P0, PT, R0, 0x4, RZ ;  /* 0x0000000400007810 */ /* 0x000fc60007f1e0ff */
[----:B------:R-:W-:Y:S02]  /*1330*/  UIADD3.X UR6, UPT, UPT, UR6, -0x1, URZ, UP0, !UPT ;  /* 0xffffffff06067890 */ /* 0x000fe400087fe4ff */
[----:B------:R-:W-:Y:S01]  /*1340*/  UISETP.NE.U32.AND UP0, UPT, UR5, URZ, UPT ;  /* 0x000000ff0500728c */ /* 0x000fe2000bf05070 */
[----:B------:R-:W-:-:S03]  /*1350*/  IMAD.X R10, RZ, RZ, R10, P0 ;  /* 0x000000ffff0a7224 */ /* 0x000fc600000e060a */
[----:B------:R-:W-:Y:S01]  /*1360*/  UISETP.NE.AND.EX UP0, UPT, UR6, URZ, UPT, UP0 ;  /* 0x000000ff0600728c */ /* 0x000fe2000bf05300 */
[----:B0-----:R-:W-:-:S05]  /*1370*/  IMAD R11, R14, R18, R23 ;  /* 0x000000120e0b7224 */ /* 0x001fca00078e0217 */
[----:B------:R1:W-:Y:S03]  /*1380*/  STG.E desc[UR8][R2.64], R11 ;  /* 0x0000000b02007986 */ /* 0x0003e6000c101908 */
[----:B------:R-:W-:Y:S05]  /*1390*/  BRA.U UP0, `(.L_x_7) ;  /* 0xfffffffd005c7547 */ /* 0x000fea000b83ffff */
.L_x_2:
[----:B------:R-:W-:Y:S01]  /*13a0*/  ISETP.NE.U32.AND P0, PT, RZ, UR11, PT ;  /* 0x0000000bff007c0c */ /* 0x000fe2000bf05070 */
[----:B------:R-:W0:Y:S03]  /*13b0*/  LDCU.64 UR6, c[0x0][0x380] ;  /* 0x00007000ff0677ac */ /* 0x000e260008000a00 */
[----:B------:R-:W-:-:S13]  /*13c0*/  ISETP.NE.AND.EX P0, PT, RZ, UR4, PT, P0 ;  /* 0x00000004ff007c0c */ /* 0x000fda000bf05300 */
[----:B0-----:R-:W-:Y:S05]  /*13d0*/  @!P0 EXIT ;  /* 0x000000000000894d */ /* 0x001fea0003800000 */
.L_x_8:
[----:B------:R-:W-:Y:S01]  /*13e0*/  MOV R12, R4 ;  /* 0x00000004000c7202 */ /* 0x000fe20000000f00 */
[----:B------:R-:W-:Y:S01]  /*13f0*/  IMAD R15, R8, UR14, RZ ;  /* 0x0000000e080f7c24 */ /* 0x000fe2000f8e02ff */
[C---:B------:R-:W-:Y:S01]  /*1400*/  IADD3 R0, P0, PT, R6.reuse, R7, RZ ;  /* 0x0000000706007210 */ /* 0x040fe20007f1e0ff */
[----:B------:R-:W-:Y:S02]  /*1410*/  IMAD.MOV.U32 R13, RZ, RZ, R5 ;  /* 0x000000ffff0d7224 */ /* 0x000fe400078e0005 */
[C---:B------:R-:W-:Y:S02]  /*1420*/  IMAD R17, R6.reuse, UR15, R15 ;  /* 0x0000000f06117c24 */ /* 0x040fe4000f8e020f */
[----:B------:R-:W-:-:S04]  /*1430*/  IMAD.WIDE.U32 R12, R6, UR14, R12 ;  /* 0x0000000e060c7c25 */ /* 0x000fc8000f8e000c */
[----:B------:R-:W-:Y:S01]  /*1440*/  IMAD.X R15, R8, 0x1, R9, P0 ;  /* 0x00000001080f7824 */ /* 0x000fe200000e0609 */
[----:B------:R-:W-:Y:S01]  /*1450*/  LEA R14, P0, R0, UR6, 0x2 ;  /* 0x00000006000e7c11 */ /* 0x000fe2000f8010ff */
[----:B------:R-:W-:Y:S01]  /*1460*/  IMAD.IADD R13, R13, 0x1, R17 ;  /* 0x000000010d0d7824 */ /* 0x000fe200078e0211 */
[----:B------:R-:W-:Y:S02]  /*1470*/  LEA R16, P1, R12, UR6, 0x2 ;  /* 0x000000060c107c11 */ /* 0x000fe4000f8210ff */
[----:B------:R-:W-:Y:S02]  /*1480*/  LEA.HI.X R15, R0, UR7, R15, 0x2, P0 ;  /* 0x00000007000f7c11 */ /* 0x000fe400080f140f */
[----:B------:R-:W-:-:S03]  /*1490*/  LEA.HI.X R17, R12, UR7, R13, 0x2, P1 ;  /* 0x000000070c117c11 */ /* 0x000fc600088f140d */
[----:B------:R-:W1:Y:S04]  /*14a0*/  LDG.E R14, desc[UR8][R14.64] ;  /* 0x000000080e0e7981 */ /* 0x000e68000c1e1900 */
[----:B------:R-:W1:Y:S01]  /*14b0*/  LDG.E R16, desc[UR8][R16.64] ;  /* 0x0000000810107981 */ /* 0x000e62000c1e1900 */
[----:B------:R-:W-:Y:S01]  /*14c0*/  UIADD3 UR11, UP0, UPT, UR11, -0x1, URZ ;  /* 0xffffffff0b0b7890 */ /* 0x000fe2000ff1e0ff */
[----:B------:R-:W-:-:S03]  /*14d0*/  IADD3 R6, P0, PT, R6, 0x1, RZ ;  /* 0x0000000106067810 */ /* 0x000fc60007f1e0ff */
[----:B------:R-:W-:Y:S01]  /*14e0*/  UIADD3.X UR4, UPT, UPT, UR4, -0x1, URZ, UP0, !UPT ;  /* 0xffffffff04047890 */ /* 0x000fe200087fe4ff */
[----:B------:R-:W-:Y:S01]  /*14f0*/  IADD3.X R8, PT, PT, RZ, R8, RZ, P0, !PT ;  /* 0x00000008ff087210 */ /* 0x000fe200007fe4ff */
[----:B------:R-:W-:-:S04]  /*1500*/  UISETP.NE.U32.AND UP0, UPT, UR11, URZ, UPT ;  /* 0x000000ff0b00728c */ /* 0x000fc8000bf05070 */
[----:B------:R-:W-:Y:S01]  /*1510*/  UISETP.NE.AND.EX UP0, UPT, UR4, URZ, UPT, UP0 ;  /* 0x000000ff0400728c */ /* 0x000fe2000bf05300 */
[----:B0123-5:R-:W-:-:S05]  /*1520*/  IMAD R11, R14, R16, R11 ;  /* 0x000000100e0b7224 */ /* 0x02ffca00078e020b */
[----:B------:R0:W-:Y:S03]  /*1530*/  STG.E desc[UR8][R2.64], R11 ;  /* 0x0000000b02007986 */ /* 0x0001e6000c101908 */
[----:B------:R-:W-:Y:S05]  /*1540*/  BRA.U UP0, `(.L_x_8) ;  /* 0xfffffffd00a47547 */ /* 0x000fea000b83ffff */
[----:B------:R-:W-:Y:S05]  /*1550*/  EXIT ;  /* 0x000000000000794d */ /* 0x000fea0003800000 */
        .weak           $__internal_0_$__cuda_sm20_rem_u64
        .type           $__internal_0_$__cuda_sm20_rem_u64,@function
        .size           $__internal_0_$__cuda_sm20_rem_u64,(.L_x_25 - $__internal_0_$__cuda_sm20_rem_u64)
$__internal_0_$__cuda_sm20_rem_u64:
[----:B------:R-:W0:Y:S01]  /*1560*/  LDCU.64 UR4, c[0x0][0x388] ;  /* 0x00007100ff0477ac */ /* 0x000e220008000a00 */
[----:B------:R-:W1:Y:S01]  /*1570*/  LDC.64 R2, c[0x0][0x388] ;  /* 0x0000e200ff027b82 */ /* 0x000e620000000a00 */
[----:B0-----:R-:W0:Y:S08]  /*1580*/  I2F.U64.RP R6, UR4 ;  /* 0x0000000400067d12 */ /* 0x001e300008309000 */
[----:B0-----:R-:W0:Y:S02]  /*1590*/  MUFU.RCP R6, R6 ;  /* 0x0000000600067308 */ /* 0x001e240000001000 */
[----:B0-----:R-:W-:-:S06]  /*15a0*/  VIADD R4, R6, 0x1ffffffe ;  /* 0x1ffffffe06047836 */ /* 0x001fcc0000000000 */
[----:B------:R-:W1:Y:S02]  /*15b0*/  F2I.U64.TRUNC R4, R4 ;  /* 0x0000000400047311 */ /* 0x000e64000020d800 */
[----:B-1----:R-:W-:-:S04]  /*15c0*/  IMAD.WIDE.U32 R8, R4, R2, RZ ;  /* 0x0000000204087225 */ /* 0x002fc800078e00ff */
[----:B------:R-:W-:Y:S01]  /*15d0*/  IMAD R9, R4, R3, R9 ;  /* 0x0000000304097224 */ /* 0x000fe200078e0209 */
[----:B------:R-:W-:-:S03]  /*15e0*/  IADD3 R11, P0, PT, RZ, -R8, RZ ;  /* 0x80000008ff0b7210 */ /* 0x000fc60007f1e0ff */
[----:B------:R-:W-:Y:S02]  /*15f0*/  IMAD R9, R5, R2, R9 ;  /* 0x0000000205097224 */ /* 0x000fe400078e0209 */
[----:B------:R-:W-:-:S04]  /*1600*/  IMAD.HI.U32 R8, R4, R11, RZ ;  /* 0x0000000b04087227 */ /* 0x000fc800078e00ff */
[----:B------:R-:W-:Y:S02]  /*1610*/  IMAD.X R13, RZ, RZ, ~R9, P0 ;  /* 0x000000ffff0d7224 */ /* 0x000fe400000e0e09 */
[----:B------:R-:W-:Y:S02]  /*1620*/  IMAD.MOV.U32 R9, RZ, RZ, R4 ;  /* 0x000000ffff097224 */ /* 0x000fe400078e0004 */
[-C--:B------:R-:W-:Y:S02]  /*1630*/  IMAD R15, R5, R13.reuse, RZ ;  /* 0x0000000d050f7224 */ /* 0x080fe400078e02ff */
[----:B------:R-:W-:-:S04]  /*1640*/  IMAD.WIDE.U32 R8, P0, R4, R13, R8 ;  /* 0x0000000d04087225 */ /* 0x000fc80007800008 */
[----:B------:R-:W-:-:S04]  /*1650*/  IMAD.HI.U32 R13, R5, R13, RZ ;  /* 0x0000000d050d7227 */ /* 0x000fc800078e00ff */
[----:B------:R-:W-:Y:S01]  /*1660*/  IMAD.HI.U32 R8, P1, R5, R11, R8 ;  /* 0x0000000b05087227 */ /* 0x000fe20007820008 */
[----:B------:R-:W-:-:S04]  /*1670*/  IADD3.X R6, PT, PT, R13, R5, RZ, P0, !PT ;  /* 0x000000050d067210 */ /* 0x000fc800007fe4ff */
[----:B------:R-:W-:-:S04]  /*1680*/  IADD3 R9, P2, PT, R15, R8, RZ ;  /* 0x000000080f097210 */ /* 0x000fc80007f5e0ff */
[----:B------:R-:W-:Y:S01]  /*1690*/  IADD3.X R11, PT, PT, RZ, RZ, R6, P2, P1 ;  /* 0x000000ffff0b7210 */ /* 0x000fe200017e2406 */
[----:B------:R-:W-:-:S04]  /*16a0*/  IMAD.WIDE.U32 R4, R9, R2, RZ ;  /* 0x0000000209047225 */ /* 0x000fc800078e00ff */
[----:B------:R-:W-:Y:S01]  /*16b0*/  IMAD R5, R9, R3, R5 ;  /* 0x0000000309057224 */ /* 0x000fe200078e0205 */
[----:B------:R-:W-:-:S03]  /*16c0*/  IADD3 R13, P0, PT, RZ, -R4, RZ ;  /* 0x80000004ff0d7210 */ /* 0x000fc60007f1e0ff */
[----:B------:R-:W-:Y:S02]  /*16d0*/  IMAD R5, R11, R2, R5 ;  /* 0x000000020b057224 */ /* 0x000fe400078e0205 */
[----:B------:R-:W-:-:S04]  /*16e0*/  IMAD.HI.U32 R8, R9, R13, RZ ;  /* 0x0000000d09087227 */ /* 0x000fc800078e00ff */
[----:B------:R-:W-:-:S04]  /*16f0*/  IMAD.X R4, RZ, RZ, ~R5, P0 ;  /* 0x000000ffff047224 */ /* 0x000fc800000e0e05 */
[----:B------:R-:W-:-:S04]  /*1700*/  IMAD.WIDE.U32 R8, P0, R9, R4, R8 ;  /* 0x0000000409087225 */ /* 0x000fc80007800008 */
[C---:B------:R-:W-:Y:S02]  /*1710*/  IMAD R5, R11.reuse, R4, RZ ;  /* 0x000000040b057224 */ /* 0x040fe400078e02ff */
[----:B------:R-:W-:-:S04]  /*1720*/  IMAD.HI.U32 R6, P1, R11, R13, R8 ;  /* 0x0000000d0b067227 */ /* 0x000fc80007820008 */
[----:B------:R-:W-:Y:S01]  /*1730*/  IMAD.HI.U32 R8, R11, R4, RZ ;  /* 0x000000040b087227 */ /* 0x000fe200078e00ff */
[----:B------:R-:W-:-:S03]  /*1740*/  IADD3 R6, P2, PT, R5, R6, RZ ;  /* 0x0000000605067210 */ /* 0x000fc60007f5e0ff */
[----:B------:R-:W-:Y:S02]  /*1750*/  IMAD.X R11, R8, 0x1, R11, P0 ;  /* 0x00000001080b7824 */ /* 0x000fe400000e060b */
[----:B------:R-:W-:-:S03]  /*1760*/  IMAD.HI.U32 R4, R6, R7, RZ ;  /* 0x0000000706047227 */ /* 0x000fc600078e00ff */
[----:B------:R-:W-:Y:S01]  /*1770*/  IADD3.X R11, PT, PT, RZ, RZ, R11, P2, P1 ;  /* 0x000000ffff0b7210 */ /* 0x000fe200017e240b */
[----:B------:R-:W-:Y:S02]  /*1780*/  IMAD.MOV.U32 R5, RZ, RZ, RZ ;  /* 0x000000ffff057224 */ /* 0x000fe400078e00ff */
[----:B------:R-:W-:-:S04]  /*1790*/  IMAD.WIDE.U32 R4, RZ, R6, R4 ;  /* 0x00000006ff047225 */ /* 0x000fc800078e0004 */
[----:B------:R-:W-:-:S05]  /*17a0*/  IMAD.HI.U32 R4, P0, R11, R7, R4 ;  /* 0x000000070b047227 */ /* 0x000fca0007800004 */
[----:B------:R-:W-:Y:S02]  /*17b0*/  IADD3 R9, P1, PT, RZ, R4, RZ ;  /* 0x00000004ff097210 */ /* 0x000fe40007f3e0ff */
[----:B------:R-:W-:-:S03]  /*17c0*/  IADD3.X R6, PT, PT, RZ, RZ, RZ, P0, !PT ;  /* 0x000000ffff067210 */ /* 0x000fc600007fe4ff */
[----:B------:R-:W-:-:S04]  /*17d0*/  IMAD.WIDE.U32 R4, R9, R2, RZ ;  /* 0x0000000209047225 */ /* 0x000fc800078e00ff */
[----:B------:R-:W-:Y:S02]  /*17e0*/  IMAD.X R11, RZ, RZ, R6, P1 ;  /* 0x000000ffff0b7224 */ /* 0x000fe400008e0606 */
[----:B------:R-:W-:Y:S01]  /*17f0*/  IMAD R9, R9, R3, R5 ;  /* 0x0000000309097224 */ /* 0x000fe200078e0205 */
[----:B------:R-:W-:-:S03]  /*1800*/  IADD3 R5, P1, PT, -R4, R7, RZ ;  /* 0x0000000704057210 */ /* 0x000fc60007f3e1ff */
[-C--:B------:R-:W-:Y:S01]  /*1810*/  IMAD R9, R11, R2.reuse, R9 ;  /* 0x000000020b097224 */ /* 0x080fe200078e0209 */
[----:B------:R-:W-:-:S03]  /*1820*/  ISETP.GE.U32.AND P0, PT, R5, R2, PT ;  /* 0x000000020500720c */ /* 0x000fc60003f06070 */
[----:B------:R-:W-:Y:S01]  /*1830*/  IMAD.X R4, RZ, RZ, ~R9, P1 ;  /* 0x000000ffff047224 */ /* 0x000fe200008e0e09 */
[----:B------:R-:W-:-:S04]  /*1840*/  IADD3 R9, P1, PT, R5, -R2, RZ ;  /* 0x8000000205097210 */ /* 0x000fc80007f3e0ff */
[C---:B------:R-:W-:Y:S01]  /*1850*/  ISETP.GE.U32.AND.EX P0, PT, R4.reuse, R3, PT, P0 ;  /* 0x000000030400720c */ /* 0x040fe20003f06100 */
[----:B------:R-:W-:Y:S01]  /*1860*/  IMAD.X R6, R4, 0x1, ~R3, P1 ;  /* 0x0000000104067824 */ /* 0x000fe200008e0e03 */
[----:B------:R-:W-:Y:S02]  /*1870*/  ISETP.NE.U32.AND P1, PT, R2, RZ, PT ;  /* 0x000000ff0200720c */ /* 0x000fe40003f25070 */
[----:B------:R-:W-:Y:S02]  /*1880*/  SEL R9, R9, R5, P0 ;  /* 0x0000000509097207 */ /* 0x000fe40000000000 */
[----:B------:R-:W-:Y:S02]  /*1890*/  SEL R6, R6, R4, P0 ;  /* 0x0000000406067207 */ /* 0x000fe40000000000 */
[CC--:B------:R-:W-:Y:S02]  /*18a0*/  ISETP.GE.U32.AND P0, PT, R9.reuse, R2.reuse, PT ;  /* 0x000000020900720c */ /* 0x0c0fe40003f06070 */
[----:B------:R-:W-:Y:S01]  /*18b0*/  IADD3 R4, P2, PT, R9, -R2, RZ ;  /* 0x8000000209047210 */ /* 0x000fe20007f5e0ff */
[----:B------:R-:W-:Y:S01]  /*18c0*/  IMAD.MOV.U32 R2, RZ, RZ, R0 ;  /* 0x000000ffff027224 */ /* 0x000fe200078e0000 */
[----:B------:R-:W-:-:S02]  /*18d0*/  ISETP.GE.U32.AND.EX P0, PT, R6, R3, PT, P0 ;  /* 0x000000030600720c */ /* 0x000fc40003f06100 */
[----:B------:R-:W-:Y:S02]  /*18e0*/  IADD3.X R5, PT, PT, R6, ~R3, RZ, P2, !PT ;  /* 0x8000000306057210 */ /* 0x000fe400017fe4ff */
[----:B------:R-:W-:Y:S01]  /*18f0*/  ISETP.NE.AND.EX P1, PT, R3, RZ, PT, P1 ;  /* 0x000000ff0300720c */ /* 0x000fe20003f25310 */
[----:B------:R-:W-:Y:S01]  /*1900*/  IMAD.MOV.U32 R3, RZ, RZ, 0x0 ;  /* 0x00000000ff037424 */ /* 0x000fe200078e00ff */
[----:B------:R-:W-:Y:S02]  /*1910*/  SEL R4, R4, R9, P0 ;  /* 0x0000000904047207 */ /* 0x000fe40000000000 */
[----:B------:R-:W-:Y:S02]  /*1920*/  SEL R5, R5, R6, P0 ;  /* 0x0000000605057207 */ /* 0x000fe40000000000 */
[----:B------:R-:W-:Y:S02]  /*1930*/  SEL R4, R4, 0xffffffff, P1 ;  /* 0xffffffff04047807 */ /* 0x000fe40000800000 */
[----:B------:R-:W-:Y:S01]  /*1940*/  SEL R5, R5, 0xffffffff, P1 ;  /* 0xffffffff05057807 */ /* 0x000fe20000800000 */
[----:B------:R-:W-:Y:S06]  /*1950*/  RET.REL.NODEC R2 `(_Z16matrix_square_v2PKimPi) ;  /* 0xffffffe402a87950 */ /* 0x000fec0003c3ffff */
.L_x_9:
[----:B------:R-:W-:-:S00]  /*1960*/  BRA `(.L_x_9) ;  /* 0xfffffffc00fc7947 */ /* 0x000fc0000383ffff */
[----:B------:R-:W-:-:S00]  /*1970*/  NOP ;  /* 0x0000000000007918 */ /* 0x000fc00000000000 */
        /* <DEDUP_REMOVED lines=8> */
.L_x_25:


//--------------------- .text._Z16matrix_square_v1PKimPi --------------------------
	.section	.text._Z16matrix_square_v1PKimPi,"ax",@progbits
	.align	128
        .global         _Z16matrix_square_v1PKimPi
        .type           _Z16matrix_square_v1PKimPi,@function
        .size           _Z16matrix_square_v1PKimPi,(.L_x_27 - _Z16matrix_square_v1PKimPi)
        .other          _Z16matrix_square_v1PKimPi,@"STO_CUDA_ENTRY STV_DEFAULT"
_Z16matrix_square_v1PKimPi:
.text._Z16matrix_square_v1PKimPi:
[----:B------:R-:W-:Y:S01]  /*0000*/  LDC R1, c[0x0][0x37c] ;  /* 0x0000df00ff017b82 */ /* 0x000fe20000000800 */
[----:B------:R-:W0:Y:S02]  /*0010*/  LDCU.64 UR14, c[0x0][0x388] ;  /* 0x00007100ff0e77ac */ /* 0x000e240008000a00 */
[----:B0-----:R-:W-:-:S04]  /*0020*/  ISETP.NE.U32.AND P0, PT, RZ, UR14, PT ;  /* 0x0000000eff007c0c */ /* 0x001fc8000bf05070 */
[----:B------:R-:W-:-:S13]  /*0030*/  ISETP.NE.AND.EX P0, PT, RZ, UR15, PT, P0 ;  /* 0x0000000fff007c0c */ /* 0x000fda000bf05300 */
[----:B------:R-:W-:Y:S05]  /*0040*/  @!P0 EXIT ;  /* 0x000000000000894d */ /* 0x000fea0003800000 */
[----:B------:R-:W0:Y:S01]  /*0050*/  S2R R9, SR_TID.X ;  /* 0x0000000000097919 */ /* 0x000e220000002100 */
[----:B------:R-:W0:Y:S01]  /*0060*/  LDCU UR4, c[0x0][0x360] ;  /* 0x00006c00ff0477ac */ /* 0x000e220008000800 */
[----:B------:R-:W0:Y:S01]  /*0070*/  S2R R0, SR_CTAID.X ;  /* 0x0000000000007919 */ /* 0x000e220000002500 */
[----:B------:R-:W1:Y:S01]  /*0080*/  LDCU.64 UR6, c[0x0][0x380] ;  /* 0x00007000ff0677ac */ /* 0x000e620008000a00 */
[----:B------:R-:W-:Y:S02]  /*0090*/  UIADD3 UR18, UP0, UPT, UR14, -0x1, URZ ;  /* 0xffffffff0e127890 */ /* 0x000fe4000ff1e0ff */
[----:B------:R-:W-:Y:S02]  /*00a0*/  ULOP3.LUT UR19, UR14, 0x7, URZ, 0xc0, !UPT ;  /* 0x000000070e137892 */ /* 0x000fe4000f8ec0ff */
[----:B------:R-:W-:Y:S02]  /*00b0*/  ULOP3.LUT UR24, UR14, 0x3, URZ, 0xc0, !UPT ;  /* 0x000000030e187892 */ /* 0x000fe4000f8ec0ff */
[----:B------:R-:W-:-:S02]  /*00c0*/  ULOP3.LUT UR8, UR14, 0xfffffff8, URZ, 0xc0, !UPT ;  /* 0xfffffff80e087892 */ /* 0x000fc4000f8ec0ff */
[----:B------:R-:W-:Y:S02]  /*00d0*/  USHF.L.U64.HI UR25, UR14, 0x5, UR15 ;  /* 0x000000050e197899 */ /* 0x000fe4000801020f */
[----:B------:R-:W-:Y:S01]  /*00e0*/  USHF.L.U32 UR26, UR14, 0x2, URZ ;  /* 0x000000020e1a7899 */ /* 0x000fe200080006ff */
[----:B------:R-:W2:Y:S01]  /*00f0*/  LDCU.64 UR16, c[0x0][0x358] ;  /* 0x00006b00ff1077ac */ /* 0x000ea20008000a00 */
[----:B------:R-:W-:Y:S02]  /*0100*/  USHF.L.U64.HI UR27, UR14, 0x2, UR15 ;  /* 0x000000020e1b7899 */ /* 0x000fe4000801020f */
[----:B------:R-:W-:Y:S01]  /*0110*/  UIADD3.X UR9, UPT, UPT, UR15, -0x1, URZ, UP0, !UPT ;  /* 0xffffffff0f097890 */ /* 0x000fe200087fe4ff */
[----:B------:R-:W-:Y:S01]  /*0120*/  UMOV UR5, URZ ;  /* 0x000000ff00057c82 */ /* 0x000fe20008000000 */
[----:B0-----:R-:W-:Y:S01]  /*0130*/  IMAD R9, R0, UR4, R9 ;  /* 0x0000000400097c24 */ /* 0x001fe2000f8e0209 */
[----:B------:R-:W-:-:S03]  /*0140*/  UMOV UR4, URZ ;  /* 0x000000ff00047c82 */ /* 0x000fc60008000000 */
[----:B------:R-:W-:-:S04]  /*0150*/  IMAD.WIDE.U32 R2, R9, UR14, RZ ;  /* 0x0000000e09027c25 */ /* 0x000fc8000f8e00ff */
[----:B------:R-:W-:Y:S01]  /*0160*/  IMAD R9, R9, UR15, R3 ;  /* 0x0000000f09097c24 */ /* 0x000fe2000f8e0203 */
[----:B-1----:R-:W-:-:S04]  /*0170*/  LEA R0, P0, R2, UR6, 0x2 ;  /* 0x0000000602007c11 */ /* 0x002fc8000f8010ff */
[----:B------:R-:W-:Y:S02]  /*0180*/  IADD3 R0, P1, PT, R0, 0x10, RZ ;  /* 0x0000001000007810 */ /* 0x000fe40007f3e0ff */
[----:B------:R-:W-:-:S05]  /*0190*/  LEA.HI.X R8, R2, UR7, R9, 0x2, P0 ;  /* 0x0000000702087c11 */ /* 0x000fca00080f1409 */
[----:B--2---:R-:W-:-:S07]  /*01a0*/  IMAD.X R8, RZ, RZ, R8, P1 ;  /* 0x000000ffff087224 */ /* 0x004fce00008e0608 */
.L_x_15:
[----:B0-----:R-:W0:Y:S01]  /*01b0*/  LDCU.64 UR6, c[0x0][0x390] ;  /* 0x00007200ff0677ac */ /* 0x001e220008000a00 */
[----:B-123--:R-:W-:-:S04]  /*01c0*/  IADD3 R5, P0, PT, R2, UR4, RZ ;  /* 0x0000000402057c10 */ /* 0x00efc8000ff1e0ff */
[----:B------:R-:W-:Y:S02]  /*01d0*/  IADD3.X R6, PT, PT, R9, UR5, RZ, P0, !PT ;  /* 0x0000000509067c10 */ /* 0x000fe400087fe4ff */
[----:B0-----:R-:W-:-:S04]  /*01e0*/  LEA R4, P0, R5, UR6, 0x2 ;  /* 0x0000000605047c11 */ /* 0x001fc8000f8010ff */
[----:B------:R-:W-:-:S05]  /*01f0*/  LEA.HI.X R5, R5, UR7, R6, 0x2, P0 ;  /* 0x0000000705057c11 */ /* 0x000fca00080f1406 */
[----:B-----5:R0:W5:Y:S01]  /*0200*/  LDG.E R11, desc[UR16][R4.64] ;  /* 0x00000010040b7981 */ /* 0x020162000c1e1900 */
[----:B------:R-:W-:Y:S01]  /*0210*/  UISETP.GE.U32.AND UP0, UPT, UR18, 0x7, UPT ;  /* 0x000000071200788c */ /* 0x000fe2000bf06070 */
[----:B------:R-:W-:Y:S01]  /*0220*/  UMOV UR6, URZ ;  /* 0x000000ff00067c82 */ /* 0x000fe20008000000 */
[----:B------:R-:W-:Y:S02]  /*0230*/  UMOV UR7, URZ ;  /* 0x000000ff00077c82 */ /* 0x000fe40008000000 */
[----:B------:R-:W-:-:S09]  /*0240*/  UISETP.GE.U32.AND.EX UP0, UPT, UR9, URZ, UPT, UP0 ;  /* 0x000000ff0900728c */ /* 0x000fd2000bf06100 */
[----:B0-----:R-:W-:Y:S05]  /*0250*/  BRA.U !UP0, `(.L_x_10) ;  /* 0x0000000508447547 */ /* 0x001fea000b800000 */
[----:B------:R-:W0:Y:S01]  /*0260*/  LDCU.64 UR12, c[0x0][0x380] ;  /* 0x00007000ff0c77ac */ /* 0x000e220008000a00 */
[----:B------:R-:W-:Y:S01]  /*0270*/  IMAD.MOV.U32 R6, RZ, RZ, R0 ;  /* 0x000000ffff067224 */ /* 0x000fe200078e0000 */
[----:B------:R-:W-:Y:S01]  /*0280*/  MOV R7, R8 ;  /* 0x0000000800077202 */ /* 0x000fe20000000f00 */
[----:B------:R-:W1:Y:S01]  /*0290*/  LDCU UR15, c[0x0][0x38c] ;  /* 0x00007180ff0f77ac */ /* 0x000e620008000800 */
[----:B------:R-:W-:Y:S01]  /*02a0*/  UMOV UR10, UR8 ;  /* 0x00000008000a7c82 */ /* 0x000fe20008000000 */
[----:B0-----:R-:W-:-:S04]  /*02b0*/  ULEA UR12, UP0, UR4, UR12, 0x2 ;  /* 0x0000000c040c7291 */ /* 0x001fc8000f8010ff */
[----:B------:R-:W-:Y:S01]  /*02c0*/  ULEA.HI.X UR13, UR4, UR13, UR5, 0x2, UP0 ;  /* 0x0000000d040d7291 */ /* 0x000fe200080f1405 */
[----:B-1----:R-:W-:-:S11]  /*02d0*/  UMOV UR11, UR15 ;  /* 0x0000000f000b7c82 */ /* 0x002fd60008000000 */
.L_x_11:
[----:B------:R-:W-:Y:S01]  /*02e0*/  IMAD.U32 R12, RZ, RZ, UR12 ;  /* 0x0000000cff0c7e24 */ /* 0x000fe2000f8e00ff */
[----:B------:R-:W2:Y:S01]  /*02f0*/  LDG.E R10, desc[UR16][R6.64+-0x10] ;  /* 0xfffff010060a7981 */ /* 0x000ea2000c1e1900 */
[----:B------:R-:W-:-:S05]  /*0300*/  IMAD.U32 R13, RZ, RZ, UR13 ;  /* 0x0000000dff0d7e24 */ /* 0x000fca000f8e00ff */
[----:B------:R-:W2:Y:S01]  /*0310*/  LDG.E R12, desc[UR16][R12.64] ;  /* 0x000000100c0c7981 */ /* 0x000ea2000c1e1900 */
[----:B------:R-:W-:-:S04]  /*0320*/  UIADD3 UR6, UP0, UPT, UR12, UR26, URZ ;  /* 0x0000001a0c067290 */ /* 0x000fc8000ff1e0ff */
[----:B------:R-:W-:Y:S02]  /*0330*/  UIADD3.X UR7, UPT, UPT, UR13, UR27, URZ, UP0, !UPT ;  /* 0x0000001b0d077290 */ /* 0x000fe400087fe4ff */
[----:B------:R-:W-:-:S04]  /*0340*/  MOV R14, UR6 ;  /* 0x00000006000e7c02 */ /* 0x000fc80008000f00 */
[----:B------:R-:W-:Y:S02]  /*0350*/  IMAD.U32 R15, RZ, RZ, UR7 ;  /* 0x00000007ff0f7e24 */ /* 0x000fe4000f8e00ff */
[----:B0-2--5:R-:W-:-:S05]  /*0360*/  IMAD R17, R10, R12, R11 ;  /* 0x0000000c0a117224 */ /* 0x025fca00078e020b */
[----:B------:R0:W-:Y:S04]  /*0370*/  STG.E desc[UR16][R4.64], R17 ;  /* 0x0000001104007986 */ /* 0x0001e8000c101910 */
[----:B------:R-:W2:Y:S04]  /*0380*/  LDG.E R14, desc[UR16][R14.64] ;  /* 0x000000100e0e7981 */ /* 0x000ea8000c1e1900 */
[----:B------:R-:W2:Y:S01]  /*0390*/  LDG.E R16, desc[UR16][R6.64+-0xc] ;  /* 0xfffff41006107981 */ /* 0x000ea2000c1e1900 */
[----:B------:R-:W-:-:S04]  /*03a0*/  UIADD3 UR6, UP0, UPT, UR6, UR26, URZ ;  /* 0x0000001a06067290 */ /* 0x000fc8000ff1e0ff */
[----:B------:R-:W-:Y:S02]  /*03b0*/  UIADD3.X UR7, UPT, UPT, UR7, UR27, URZ, UP0, !UPT ;  /* 0x0000001b07077290 */ /* 0x000fe400087fe4ff */
[----:B------:R-:W-:-:S04]  /*03c0*/  MOV R10, UR6 ;  /* 0x00000006000a7c02 */ /* 0x000fc80008000f00 */
[----:B------:R-:W-:Y:S02]  /*03d0*/  IMAD.U32 R11, RZ, RZ, UR7 ;  /* 0x00000007ff0b7e24 */ /* 0x000fe4000f8e00ff */
[----:B--2---:R-:W-:-:S05]  /*03e0*/  IMAD R19, R16, R14, R17 ;  /* 0x0000000e10137224 */ /* 0x004fca00078e0211 */
        /* <DEDUP_REMOVED lines=9> */
[----:B------:R-:W0:Y:S04]  /*0480*/  LDG.E R12, desc[UR16][R12.64] ;  /* 0x000000100c0c7981 */ /* 0x000e28000c1e1900 */
[----:B------:R-:W0:Y:S01]  /*0490*/  LDG.E R14, desc[UR16][R6.64+-0x4] ;  /* 0xfffffc10060e7981 */ /* 0x000e22000c1e1900 */
[----:B------:R-:W-:-:S04]  /*04a0*/  UIADD3 UR6, UP0, UPT, UR6, UR26, URZ ;  /* 0x0000001a06067290 */ /* 0x000fc8000ff1e0ff */
[----:B------:R-:W-:Y:S02]  /*04b0*/  UIADD3.X UR7, UPT, UPT, UR7, UR27, URZ, UP0, !UPT ;  /* 0x0000001b07077290 */ /* 0x000fe400087fe4ff */
[----:B------:R-:W-:-:S04]  /*04c0*/  MOV R10, UR6 ;  /* 0x00000006000a7c02 */ /* 0x000fc80008000f00 */
[----:B------:R-:W-:Y:S02]  /*04d0*/  IMAD.U32 R11, RZ, RZ, UR7 ;  /* 0x00000007ff0b7e24 */ /* 0x000fe4000f8e00ff */
[----:B0-----:R-:W-:-:S05]  /*04e0*/  IMAD R17, R14, R12, R15 ;  /* 0x0000000c0e117224 */ /* 0x001fca00078e020f */
[----:B------:R0:W-:Y:S04]  /*04f0*/  STG.E desc[UR16][R4.64], R17 ;  /* 0x0000001104007986 */ /* 0x0001e8000c101910 */
[----:B------:R-:W1:Y:S04]  /*0500*/  LDG.E R10, desc[UR16][R10.64] ;  /* 0x000000100a0a7981 */ /* 0x000e68000c1e1900 */
[----:B------:R-:W1:Y:S01]  /*0510*/  LDG.E R14, desc[UR16][R6.64] ;  /* 0x00000010060e7981 */ /* 0x000e62000c1e1900 */
[----:B------:R-:W-:-:S04]  /*0520*/  UIADD3 UR6, UP0, UPT, UR6, UR26, URZ ;  /* 0x0000001a06067290 */ /* 0x000fc8000ff1e0ff */
[----:B------:R-:W-:Y:S02]  /*0530*/  UIADD3.X UR7, UPT, UPT, UR7, UR27, URZ, UP0, !UPT ;  /* 0x0000001b07077290 */ /* 0x000fe400087fe4ff */
[----:B------:R-:W-:-:S04]  /*0540*/  MOV R12, UR6 ;  /* 0x00000006000c7c02 */ /* 0x000fc80008000f00 */
[----:B------:R-:W-:Y:S02]  /*0550*/  IMAD.U32 R13, RZ, RZ, UR7 ;  /* 0x00000007ff0d7e24 */ /* 0x000fe4000f8e00ff */
[----:B-1----:R-:W-:-:S05]  /*0560*/  IMAD R19, R14, R10, R17 ;  /* 0x0000000a0e137224 */ /* 0x002fca00078e0211 */
[----:B------:R-:W-:Y:S04]  /*0570*/  STG.E desc[UR16][R4.64], R19 ;  /* 0x0000001304007986 */ /* 0x000fe8000c101910 */
[----:B------:R-:W3:Y:S04]  /*0580*/  LDG.E R12, desc[UR16][R12.64] ;  /* 0x000000100c0c7981 */ /* 0x000ee8000c1e1900 */
[----:B------:R-:W3:Y:S01]  /*0590*/  LDG.E R16, desc[UR16][R6.64+0x4] ;  /* 0x0000041006107981 */ /* 0x000ee2000c1e1900 */
[----:B------:R-:W-:-:S04]  /*05a0*/  UIADD3 UR6, UP0, UPT, UR6, UR26, URZ ;  /* 0x0000001a06067290 */ /* 0x000fc8000ff1e0ff */
[----:B------:R-:W-:Y:S02]  /*05b0*/  UIADD3.X UR7, UPT, UPT, UR7, UR27, URZ, UP0, !UPT ;  /* 0x0000001b07077290 */ /* 0x000fe400087fe4ff */
[----:B------:R-:W-:-:S04]  /*05c0*/  MOV R14, UR6 ;  /* 0x00000006000e7c02 */ /* 0x000fc80008000f00 */
[----:B--2---:R-:W-:Y:S02]  /*05d0*/  IMAD.U32 R15, RZ, RZ, UR7 ;  /* 0x00000007ff0f7e24 */ /* 0x004fe4000f8e00ff */
[----:B---3--:R-:W-:-:S05]  /*05e0*/  IMAD R11, R16, R12, R19 ;  /* 0x0000000c100b7224 */ /* 0x008fca00078e0213 */
        /* <DEDUP_REMOVED lines=10> */
[----:B------:R2:W1:Y:S01]  /*0690*/  LDG.E R10, desc[UR16][R6.64+0xc] ;  /* 0x00000c10060a7981 */ /* 0x000462000c1e1900 */
[----:B------:R-:W-:-:S04]  /*06a0*/  UIADD3 UR10, UP0, UPT, UR10, -0x8, URZ ;  /* 0xfffffff80a0a7890 */ /* 0x000fc8000ff1e0ff */
[----:B------:R-:W-:Y:S02]  /*06b0*/  UIADD3.X UR11, UPT, UPT, UR11, -0x1, URZ, UP0, !UPT ;  /* 0xffffffff0b0b7890 */ /* 0x000fe400087fe4ff */
[----:B------:R-:W-:-:S04]  /*06c0*/  UISETP.NE.U32.AND UP0, UPT, UR10, URZ, UPT ;  /* 0x000000ff0a00728c */ /* 0x000fc8000bf05070 */
[----:B------:R-:W-:Y:S01]  /*06d0*/  UISETP.NE.AND.EX UP0, UPT, UR11, URZ, UPT, UP0 ;  /* 0x000000ff0b00728c */ /* 0x000fe2000bf05300 */
[----:B--2---:R-:W-:Y:S01]  /*06e0*/  IADD3 R6, P0, PT, R6, 0x20, RZ ;  /* 0x0000002006067810 */ /* 0x004fe20007f1e0ff */
[----:B------:R-:W-:-:S03]  /*06f0*/  ULEA UR12, UP1, UR14, UR12, 0x5 ;  /* 0x0000000c0e0c7291 */ /* 0x000fc6000f8228ff */
[----:B------:R-:W-:Y:S01]  /*0700*/  IADD3.X R7, PT, PT, RZ, R7, RZ, P0, !PT ;  /* 0x00000007ff077210 */ /* 0x000fe200007fe4ff */
[----:B------:R-:W-:Y:S01]  /*0710*/  UIADD3.X UR13, UPT, UPT, UR13, UR25, URZ, UP1, !UPT ;  /* 0x000000190d0d7290 */ /* 0x000fe20008ffe4ff */
[----:B-1----:R-:W-:-:S05]  /*0720*/  IMAD R11, R10, R12, R17 ;  /* 0x0000000c0a0b7224 */ /* 0x002fca00078e0211 */
[----:B------:R0:W-:Y:S01]  /*0730*/  STG.E desc[UR16][R4.64], R11 ;  /* 0x0000000b04007986 */ /* 0x0001e2000c101910 */
[----:B------:R-:W-:Y:S05]  /*0740*/  BRA.U UP0, `(.L_x_11) ;  /* 0xfffffff900e47547 */ /* 0x000fea000b83ffff */
[----:B------:R-:W-:Y:S01]  /*0750*/  UMOV UR6, UR8 ;  /* 0x0000000800067c82 */ /* 0x000fe20008000000 */
[----:B------:R-:W-:-:S05]  /*0760*/  UMOV UR7, UR15 ;  /* 0x0000000f00077c82 */ /* 0x000fca0008000000 */
.L_x_10:
[----:B------:R-:W-:-:S04]  /*0770*/  UISETP.NE.U32.AND UP0, UPT, UR19, URZ, UPT ;  /* 0x000000ff1300728c */ /* 0x000fc8000bf05070 */
[----:B------:R-:W-:-:S09]  /*0780*/  UISETP.NE.AND.EX UP0, UPT, URZ, URZ, UPT, UP0 ;  /* 0x000000ffff00728c */ /* 0x000fd2000bf05300 */
[----:B------:R-:W-:Y:S05]  /*0790*/  BRA.U !UP0, `(.L_x_12) ;  /* 0x0000000508987547 */ /* 0x000fea000b800000 */
[----:B------:R-:W-:Y:S02]  /*07a0*/  UIADD3 UR10, UP0, UPT, UR19, -0x1, URZ ;  /* 0xffffffff130a7890 */ /* 0x000fe4000ff1e0ff */
[----:B------:R-:W-:Y:S02]  /*07b0*/  UISETP.NE.U32.AND UP1, UPT, UR24, URZ, UPT ;  /* 0x000000ff1800728c */ /* 0x000fe4000bf25070 */
[----:B------:R-:W-:Y:S02]  /*07c0*/  UIADD3.X UR11, UPT, UPT, URZ, -0x1, URZ, UP0, !UPT ;  /* 0xffffffffff0b7890 */ /* 0x000fe400087fe4ff */
[----:B------:R-:W-:Y:S02]  /*07d0*/  UISETP.GE.U32.AND UP0, UPT, UR10, 0x3, UPT ;  /* 0x000000030a00788c */ /* 0x000fe4000bf06070 */
[----:B------:R-:W-:Y:S02]  /*07e0*/  UISETP.NE.AND.EX UP1, UPT, URZ, URZ, UPT, UP1 ;  /* 0x000000ffff00728c */ /* 0x000fe4000bf25310 */
[----:B------:R-:W-:-:S09]  /*07f0*/  UISETP.GE.U32.AND.EX UP0, UPT, UR11, URZ, UPT, UP0 ;  /* 0x000000ff0b00728c */ /* 0x000fd2000bf06100 */
[----:B------:R-:W-:Y:S05]  /*0800*/  BRA.U !UP0, `(.L_x_13) ;  /* 0x0000000108ac7547 */ /* 0x000fea000b800000 */
[----:B------:R-:W1:Y:S01]  /*0810*/  LDCU.128 UR20, c[0x0][0x380] ;  /* 0x00007000ff1477ac */ /* 0x000e620008000c00 */
[----:B------:R-:W-:-:S04]  /*0820*/  IADD3 R7, P0, PT, R2, UR6, RZ ;  /* 0x0000000602077c10 */ /* 0x000fc8000ff1e0ff */
[----:B------:R-:W-:Y:S01]  /*0830*/  IADD3.X R10, PT, PT, R9, UR7, RZ, P0, !PT ;  /* 0x00000007090a7c10 */ /* 0x000fe200087fe4ff */
[----:B-1----:R-:W-:Y:S01]  /*0840*/  UIMAD UR12, UR7, UR22, URZ ;  /* 0x00000016070c72a4 */ /* 0x002fe2000f8e02ff */
[C---:B------:R-:W-:Y:S01]  /*0850*/  LEA R6, P1, R7.reuse, UR20, 0x2 ;  /* 0x0000001407067c11 */ /* 0x040fe2000f8210ff */
[----:B------:R-:W-:Y:S02]  /*0860*/  UIMAD.WIDE.U32 UR10, UR6, UR22, UR4 ;  /* 0x00000016060a72a5 */ /* 0x000fe4000f8e0004 */
[----:B------:R-:W-:Y:S01]  /*0870*/  UIMAD UR13, UR6, UR23, UR12 ;  /* 0x00000017060d72a4 */ /* 0x000fe2000f8e020c */
[----:B------:R-:W-:Y:S01]  /*0880*/  LEA.HI.X R7, R7, UR21, R10, 0x2, P1 ;  /* 0x0000001507077c11 */ /* 0x000fe200088f140a */
[----:B------:R-:W-:Y:S02]  /*0890*/  ULEA UR12, UP0, UR10, UR20, 0x2 ;  /* 0x000000140a0c7291 */ /* 0x000fe4000f8010ff */
[----:B------:R-:W-:Y:S02]  /*08a0*/  UIADD3 UR11, UPT, UPT, UR11, UR13, URZ ;  /* 0x0000000d0b0b7290 */ /* 0x000fe4000fffe0ff */
[----:B------:R-:W0:Y:S02]  /*08b0*/  LDG.E R10, desc[UR16][R6.64] ;  /* 0x00000010060a7981 */ /* 0x000e24000c1e1900 */
[----:B------:R-:W-:Y:S01]  /*08c0*/  ULEA.HI.X UR11, UR10, UR21, UR11, 0x2, UP0 ;  /* 0x000000150a0b7291 */ /* 0x000fe200080f140b */
[----:B------:R-:W-:-:S05]  /*08d0*/  IMAD.U32 R12, RZ, RZ, UR12 ;  /* 0x0000000cff0c7e24 */ /* 0x000fca000f8e00ff */
[----:B------:R-:W-:-:S05]  /*08e0*/  MOV R13, UR11 ;  /* 0x0000000b000d7c02 */ /* 0x000fca0008000f00 */
[----:B------:R-:W0:Y:S01]  /*08f0*/  LDG.E R12, desc[UR16][R12.64] ;  /* 0x000000100c0c7981 */ /* 0x000e22000c1e1900 */
[----:B------:R-:W-:-:S04]  /*0900*/  UIADD3 UR10, UP0, UPT, UR12, UR26, URZ ;  /* 0x0000001a0c0a7290 */ /* 0x000fc8000ff1e0ff */
[----:B------:R-:W-:Y:S02]  /*0910*/  UIADD3.X UR11, UPT, UPT, UR11, UR27, URZ, UP0, !UPT ;  /* 0x0000001b0b0b7290 */ /* 0x000fe400087fe4ff */
[----:B------:R-:W-:-:S04]  /*0920*/  IMAD.U32 R14, RZ, RZ, UR10 ;  /* 0x0000000aff0e7e24 */ /* 0x000fc8000f8e00ff */
[----:B------:R-:W-:Y:S01]  /*0930*/  MOV R15, UR11 ;  /* 0x0000000b000f7c02 */ /* 0x000fe20008000f00 */
[----:B0----5:R-:W-:-:S05]  /*0940*/  IMAD R11, R10, R12, R11 ;  /* 0x0000000c0a0b7224 */ /* 0x021fca00078e020b */
[----:B------:R0:W-:Y:S04]  /*0950*/  STG.E desc[UR16][R4.64], R11 ;  /* 0x0000000b04007986 */ /* 0x0001e8000c101910 */
[----:B------:R-:W2:Y:S04]  /*0960*/  LDG.E R14, desc[UR16][R14.64] ;  /* 0x000000100e0e7981 */ /* 0x000ea8000c1e1900 */
[----:B------:R-:W2:Y:S01]  /*0970*/  LDG.E R10, desc[UR16][R6.64+0x4] ;  /* 0x00000410060a7981 */ /* 0x000ea2000c1e1900 */
[----:B------:R-:W-:-:S04]  /*0980*/  UIADD3 UR10, UP0, UPT, UR10, UR26, URZ ;  /* 0x0000001a0a0a7290 */ /* 0x000fc8000ff1e0ff */
[----:B------:R-:W-:Y:S02]  /*0990*/  UIADD3.X UR11, UPT, UPT, UR11, UR27, URZ, UP0, !UPT ;  /* 0x0000001b0b0b7290 */ /* 0x000fe400087fe4ff */
[----:B------:R-:W-:-:S04]  /*09a0*/  IMAD.U32 R12, RZ, RZ, UR10 ;  /* 0x0000000aff0c7e24 */ /* 0x000fc8000f8e00ff */
[----:B------:R-:W-:Y:S01]  /*09b0*/  MOV R13, UR11 ;  /* 0x0000000b000d7c02 */ /* 0x000fe20008000f00 */
[----:B--2---:R-:W-:-:S05]  /*09c0*/  IMAD R17, R10, R14, R11 ;  /* 0x0000000e0a117224 */ /* 0x004fca00078e020b */
        /* <DEDUP_REMOVED lines=9> */
[----:B------:R-:W0:Y:S04]  /*0a60*/  LDG.E R10, desc[UR16][R6.64+0xc] ;  /* 0x00000c10060a7981 */ /* 0x000e28000c1e1900 */
[----:B------:R-:W0:Y:S01]  /*0a70*/  LDG.E R14, desc[UR16][R14.64] ;  /* 0x000000100e0e7981 */ /* 0x000e22000c1e1900 */
[----:B------:R-:W-:-:S04]  /*0a80*/  UIADD3 UR6, UP0, UPT, UR6, 0x4, URZ ;  /* 0x0000000406067890 */ /* 0x000fc8000ff1e0ff */
[----:B------:R-:W-:Y:S01]  /*0a90*/  UIADD3.X UR7, UPT, UPT, URZ, UR7, URZ, UP0, !UPT ;  /* 0x00000007ff077290 */ /* 0x000fe200087fe4ff */
[----:B0-----:R-:W-:-:S05]  /*0aa0*/  IMAD R11, R10, R14, R19 ;  /* 0x0000000e0a0b7224 */ /* 0x001fca00078e0213 */
[----:B------:R1:W-:Y:S06]  /*0ab0*/  STG.E desc[UR16][R4.64], R11 ;  /* 0x0000000b04007986 */ /* 0x0003ec000c101910 */
.L_x_13:
[----:B------:R-:W-:Y:S05]  /*0ac0*/  BRA.U !UP1, `(.L_x_12) ;  /* 0x0000000109cc7547 */ /* 0x000fea000b800000 */
[----:B------:R-:W2:Y:S01]  /*0ad0*/  LDCU UR15, c[0x0][0x388] ;  /* 0x00007100ff0f77ac */ /* 0x000ea20008000800 */
[----:B------:R-:W-:-:S04]  /*0ae0*/  UISETP.NE.U32.AND UP0, UPT, UR24, 0x1, UPT ;  /* 0x000000011800788c */ /* 0x000fc8000bf05070 */
[----:B------:R-:W-:Y:S02]  /*0af0*/  UISETP.NE.AND.EX UP0, UPT, URZ, URZ, UPT, UP0 ;  /* 0x000000ffff00728c */ /* 0x000fe4000bf05300 */
[----:B--2---:R-:W-:-:S07]  /*0b00*/  ULOP3.LUT UP1, URZ, UR15, 0x1, URZ, 0xc0, !UPT ;  /* 0x000000010fff7892 */ /* 0x004fce000f82c0ff */
[----:B------:R-:W-:Y:S05]  /*0b10*/  BRA.U !UP0, `(.L_x_14) ;  /* 0x00000001086c7547 */ /* 0x000fea000b800000 */
[----:B------:R-:W2:Y:S01]  /*0b20*/  LDCU.128 UR20, c[0x0][0x380] ;  /* 0x00007000ff1477ac */ /* 0x000ea20008000c00 */
[----:B------:R-:W-:-:S04]  /*0b30*/  IADD3 R7, P0, PT, R2, UR6, RZ ;  /* 0x0000000602077c10 */ /* 0x000fc8000ff1e0ff */
[----:B------:R-:W-:Y:S01]  /*0b40*/  IADD3.X R10, PT, PT, R9, UR7, RZ, P0, !PT ;  /* 0x00000007090a7c10 */ /* 0x000fe200087fe4ff */
[----:B--2---:R-:W-:Y:S01]  /*0b50*/  UIMAD UR12, UR7, UR22, URZ ;  /* 0x00000016070c72a4 */ /* 0x004fe2000f8e02ff */
        /* <DEDUP_REMOVED lines=15> */
[----:B01---5:R-:W-:-:S05]  /*0c50*/  IMAD R17, R10, R12, R11 ;  /* 0x0000000c0a117224 */ /* 0x023fca00078e020b */
[----:B------:R2:W-:Y:S04]  /*0c60*/  STG.E desc[UR16][R4.64], R17 ;  /* 0x0000001104007986 */ /* 0x0005e8000c101910 */
[----:B------:R-:W3:Y:S04]  /*0c70*/  LDG.E R10, desc[UR16][R6.64+0x4] ;  /* 0x00000410060a7981 */ /* 0x000ee8000c1e1900 */
[----:B------:R-:W3:Y:S01]  /*0c80*/  LDG.E R14, desc[UR16][R14.64] ;  /* 0x000000100e0e7981 */ /* 0x000ee2000c1e1900 */
[----:B------:R-:W-:-:S04]  /*0c90*/  UIADD3 UR6, UP0, UPT, UR6, 0x2, URZ ;  /* 0x0000000206067890 */ /* 0x000fc8000ff1e0ff */
[----:B------:R-:W-:Y:S01]  /*0ca0*/  UIADD3.X UR7, UPT, UPT, URZ, UR7, URZ, UP0, !UPT ;  /* 0x00000007ff077290 */ /* 0x000fe200087fe4ff */
[----:B---3--:R-:W-:-:S05]  /*0cb0*/  IMAD R11, R10, R14, R17 ;  /* 0x0000000e0a0b7224 */ /* 0x008fca00078e0211 */
[----:B------:R2:W-:Y:S06]  /*0cc0*/  STG.E desc[UR16][R4.64], R11 ;  /* 0x0000000b04007986 */ /* 0x0005ec000c101910 */
.L_x_14:
[----:B------:R-:W-:Y:S05]  /*0cd0*/  BRA.U !UP1, `(.L_x_12) ;  /* 0x0000000109487547 */ /* 0x000fea000b800000 */
[----:B------:R-:W3:Y:S01]  /*0ce0*/  LDCU UR13, c[0x0][0x38c] ;  /* 0x00007180ff0d77ac */ /* 0x000ee20008000800 */
[----:B------:R-:W-:Y:S01]  /*0cf0*/  IADD3 R7, P0, PT, R2, UR6, RZ ;  /* 0x0000000602077c10 */ /* 0x000fe2000ff1e0ff */
[----:B------:R-:W4:Y:S03]  /*0d00*/  LDCU.64 UR20, c[0x0][0x380] ;  /* 0x00007000ff1477ac */ /* 0x000f260008000a00 */
[----:B------:R-:W-:Y:S01]  /*0d10*/  IADD3.X R10, PT, PT, R9, UR7, RZ, P0, !PT ;  /* 0x00000007090a7c10 */ /* 0x000fe200087fe4ff */
[----:B------:R-:W-:Y:S02]  /*0d20*/  UIMAD UR12, UR7, UR15, URZ ;  /* 0x0000000f070c72a4 */ /* 0x000fe4000f8e02ff */
[----:B------:R-:W-:Y:S02]  /*0d30*/  UIMAD.WIDE.U32 UR10, UR6, UR15, UR4 ;  /* 0x0000000f060a72a5 */ /* 0x000fe4000f8e0004 */
[----:B---3--:R-:W-:-:S04]  /*0d40*/  UIMAD UR12, UR6, UR13, UR12 ;  /* 0x0000000d060c72a4 */ /* 0x008fc8000f8e020c */
[----:B------:R-:W-:Y:S01]  /*0d50*/  UIADD3 UR6, UPT, UPT, UR11, UR12, URZ ;  /* 0x0000000c0b067290 */ /* 0x000fe2000fffe0ff */
[----:B----4-:R-:W-:Y:S01]  /*0d60*/  LEA R6, P0, R7, UR20, 0x2 ;  /* 0x0000001407067c11 */ /* 0x010fe2000f8010ff */
[----:B------:R-:W-:-:S03]  /*0d70*/  ULEA UR11, UP0, UR10, UR20, 0x2 ;  /* 0x000000140a0b7291 */ /* 0x000fc6000f8010ff */
[----:B------:R-:W-:Y:S01]  /*0d80*/  LEA.HI.X R7, R7, UR21, R10, 0x2, P0 ;  /* 0x0000001507077c11 */ /* 0x000fe200080f140a */
[----:B------:R-:W-:Y:S02]  /*0d90*/  ULEA.HI.X UR10, UR10, UR21, UR6, 0x2, UP0 ;  /* 0x000000150a0a7291 */ /* 0x000fe400080f1406 */
[----:B------:R-:W-:Y:S02]  /*0da0*/  IMAD.U32 R12, RZ, RZ, UR11 ;  /* 0x0000000bff0c7e24 */ /* 0x000fe4000f8e00ff */
[----:B------:R-:W0:Y:S02]  /*0db0*/  LDG.E R6, desc[UR16][R6.64] ;  /* 0x0000001006067981 */ /* 0x000e24000c1e1900 */
[----:B------:R-:W-:-:S05]  /*0dc0*/  MOV R13, UR10 ;  /* 0x0000000a000d7c02 */ /* 0x000fca0008000f00 */
[----:B------:R-:W0:Y:S02]  /*0dd0*/  LDG.E R12, desc[UR16][R12.64] ;  /* 0x000000100c0c7981 */ /* 0x000e24000c1e1900 */
[----:B012--5:R-:W-:-:S05]  /*0de0*/  IMAD R11, R6, R12, R11 ;  /* 0x0000000c060b7224 */ /* 0x027fca00078e020b */
[----:B------:R3:W-:Y:S02]  /*0df0*/  STG.E desc[UR16][R4.64], R11 ;  /* 0x0000000b04007986 */ /* 0x0007e4000c101910 */
.L_x_12:
[----:B------:R-:W4:Y:S01]  /*0e00*/  LDCU.64 UR6, c[0x0][0x388] ;  /* 0x00007100ff0677ac */ /* 0x000f220008000a00 */
[----:B------:R-:W-:-:S04]  /*0e10*/  UIADD3 UR4, UP0, UPT, UR4, 0x1, URZ ;  /* 0x0000000104047890 */ /* 0x000fc8000ff1e0ff */
[----:B------:R-:W-:Y:S02]  /*0e20*/  UIADD3.X UR5, UPT, UPT, URZ, UR5, URZ, UP0, !UPT ;  /* 0x00000005ff057290 */ /* 0x000fe400087fe4ff */
[----:B----4-:R-:W-:-:S04]  /*0e30*/  UISETP.NE.U32.AND UP0, UPT, UR4, UR6, UPT ;  /* 0x000000060400728c */ /* 0x010fc8000bf05070 */
[----:B------:R-:W-:-:S09]  /*0e40*/  UISETP.NE.AND.EX UP0, UPT, UR5, UR7, UPT, UP0 ;  /* 0x000000070500728c */ /* 0x000fd2000bf05300 */
[----:B------:R-:W-:Y:S05]  /*0e50*/  BRA.U UP0, `(.L_x_15) ;  /* 0xfffffff100d47547 */ /* 0x000fea000b83ffff */
[----:B------:R-:W-:Y:S05]  /*0e60*/  EXIT ;  /* 0x000000000000794d */ /* 0x000fea0003800000 */
.L_x_16:
        /* <DEDUP_REMOVED lines=9> */
.L_x_27:


//--------------------- .text._Z11scalar_initPi   --------------------------
	.section	.text._Z11scalar_initPi,"ax",@progbits
	.align	128
        .global         _Z11scalar_initPi
        .type           _Z11scalar_initPi,@function
        .size           _Z11scalar_initPi,(.L_x_28 - _Z11scalar_initPi)
        .other          _Z11scalar_initPi,@"STO_CUDA_ENTRY STV_DEFAULT"
_Z11scalar_initPi:
.text._Z11scalar_initPi:
[----:B------:R-:W-:Y:S01]  /*0000*/  LDC R1, c[0x0][0x37c] ;  /* 0x0000df00ff017b82 */ /* 0x000fe20000000800 */
[----:B------:R-:W0:Y:S07]  /*0010*/  S2R R0, SR_TID.X ;  /* 0x0000000000007919 */ /* 0x000e2e0000002100 */
[----:B------:R-:W0:Y:S01]  /*0020*/  S2UR UR6, SR_CTAID.X ;  /* 0x00000000000679c3 */ /* 0x000e220000002500 */
[----:B------:R-:W1:Y:S07]  /*0030*/  LDCU.64 UR4, c[0x0][0x358] ;  /* 0x00006b00ff0477ac */ /* 0x000e6e0008000a00 */
[----:B------:R-:W0:Y:S08]  /*0040*/  LDC R5, c[0x0][0x360] ;  /* 0x0000d800ff057b82 */ /* 0x000e300000000800 */
[----:B------:R-:W2:Y:S01]  /*0050*/  LDC.64 R2, c[0x0][0x380] ;  /* 0x0000e000ff027b82 */ /* 0x000ea20000000a00 */
[----:B0-----:R-:W-:-:S04]  /*0060*/  IMAD R5, R5, UR6, R0 ;  /* 0x0000000605057c24 */ /* 0x001fc8000f8e0200 */
[----:B--2---:R-:W-:-:S05]  /*0070*/  IMAD.WIDE.U32 R2, R5, 0x4, R2 ;  /* 0x0000000405027825 */ /* 0x004fca00078e0002 */
[----:B-1----:R-:W-:Y:S01]  /*0080*/  STG.E desc[UR4][R2.64], R5 ;  /* 0x0000000502007986 */ /* 0x002fe2000c101904 */
[----:B------:R-:W-:Y:S05]  /*0090*/  EXIT ;  /* 0x000000000000794d */ /* 0x000fea0003800000 */
.L_x_17:
        /* <DEDUP_REMOVED lines=14> */
.L_x_28:


//--------------------- .text._Z17print_hello_worldv --------------------------
	.section	.text._Z17print_hello_worldv,"ax",@progbits
	.align	128
        .global         _Z17print_hello_worldv
        .type           _Z17print_hello_worldv,@function
        .size           _Z17print_hello_worldv,(.L_x_29 - _Z17print_hello_worldv)
        .other          _Z17print_hello_worldv,@"STO_CUDA_ENTRY STV_DEFAULT"
_Z17print_hello_worldv:
.text._Z17print_hello_worldv:
[----:B------:R-:W0:Y:S01]  /*0000*/  LDC R1, c[0x0][0x37c] ;  /* 0x0000df00ff017b82 */ /* 0x000e220000000800 */
[----:B------:R-:W-:Y:S01]  /*0010*/  MOV R0, 0x8 ;  /* 0x0000000800007802 */ /* 0x000fe20000000f00 */
[----:B------:R-:W1:Y:S01]  /*0020*/  LDCU.64 UR4, c[0x4][URZ] ;  /* 0x01000000ff0477ac */ /* 0x000e620008000a00 */
[----:B------:R-:W-:-:S05]  /*0030*/  CS2R R6, SRZ ;  /* 0x0000000000067805 */ /* 0x000fca000001ff00 */
[----:B------:R2:W3:Y:S01]  /*0040*/  LDC.64 R2, c[0x4][R0] ;  /* 0x0100000000027b82 */ /* 0x0004e20000000a00 */
[----:B-1----:R-:W-:Y:S02]  /*0050*/  IMAD.U32 R4, RZ, RZ, UR4 ;  /* 0x00000004ff047e24 */ /* 0x002fe4000f8e00ff */
[----:B--2---:R-:W-:-:S07]  /*0060*/  IMAD.U32 R5, RZ, RZ, UR5 ;  /* 0x00000005ff057e24 */ /* 0x004fce000f8e00ff */
[----:B------:R-:W-:-:S07]  /*0070*/  LEPC R20, `(.L_x_18) ;  /* 0x000000001014794e */ /* 0x000fce0000000000 */
[----:B0--3--:R-:W-:Y:S05]  /*0080*/  CALL.ABS.NOINC R2 ;  /* 0x0000000002007343 */ /* 0x009fea0003c00000 */
.L_x_18:
[----:B------:R-:W-:Y:S05]  /*0090*/  EXIT ;  /* 0x000000000000794d */ /* 0x000fea0003800000 */
.L_x_19:
        /* <DEDUP_REMOVED lines=14> */
.L_x_29:


//--------------------- .text._Z17fused_sqr_cub_addPKiS0_Pi --------------------------
	.section	.text._Z17fused_sqr_cub_addPKiS0_Pi,"ax",@progbits
	.align	128
        .global         _Z17fused_sqr_cub_addPKiS0_Pi
        .type           _Z17fused_sqr_cub_addPKiS0_Pi,@function
        .size           _Z17fused_sqr_cub_addPKiS0_Pi,(.L_x_30 - _Z17fused_sqr_cub_addPKiS0_Pi)
        .other          _Z17fused_sqr_cub_addPKiS0_Pi,@"STO_CUDA_ENTRY STV_DEFAULT"
_Z17fused_sqr_cub_addPKiS0_Pi:
.text._Z17fused_sqr_cub_addPKiS0_Pi:
[----:B------:R-:W-:Y:S01]  /*0000*/  LDC R1, c[0x0][0x37c] ;  /* 0x0000df00ff017b82 */ /* 0x000fe20000000800 */
[----:B------:R-:W0:Y:S07]  /*0010*/  S2R R11, SR_TID.X ;  /* 0x00000000000b7919 */ /* 0x000e2e0000002100 */
[----:B------:R-:W0:Y:S01]  /*0020*/  LDC.64 R2, c[0x0][0x380] ;  /* 0x0000e000ff027b82 */ /* 0x000e220000000a00 */
[----:B------:R-:W1:Y:S07]  /*0030*/  LDCU.64 UR4, c[0x0][0x358] ;  /* 0x00006b00ff0477ac */ /* 0x000e6e0008000a00 */
[----:B------:R-:W2:Y:S08]  /*0040*/  LDC.64 R4, c[0x0][0x388] ;  /* 0x0000e200ff047b82 */ /* 0x000eb00000000a00 */
[----:B------:R-:W3:Y:S01]  /*0050*/  LDC.64 R6, c[0x0][0x390] ;  /* 0x0000e400ff067b82 */ /* 0x000ee20000000a00 */
[----:B0-----:R-:W-:-:S04]  /*0060*/  IMAD.WIDE.U32 R2, R11, 0x4, R2 ;  /* 0x000000040b027825 */ /* 0x001fc800078e0002 */
[C---:B--2---:R-:W-:Y:S02]  /*0070*/  IMAD.WIDE.U32 R4, R11.reuse, 0x4, R4 ;  /* 0x000000040b047825 */ /* 0x044fe400078e0004 */
[----:B-1----:R-:W2:Y:S04]  /*0080*/  LDG.E R2, desc[UR4][R2.64] ;  /* 0x0000000402027981 */ /* 0x002ea8000c1e1900 */
[----:B------:R-:W4:Y:S01]  /*0090*/  LDG.E R4, desc[UR4][R4.64] ;  /* 0x0000000404047981 */ /* 0x000f22000c1e1900 */
[----:B---3--:R-:W-:-:S04]  /*00a0*/  IMAD.WIDE.U32 R6, R11, 0x4, R6 ;  /* 0x000000040b067825 */ /* 0x008fc800078e0006 */
[----:B--2---:R-:W-:Y:S02]  /*00b0*/  IMAD R9, R2, R2, RZ ;  /* 0x0000000202097224 */ /* 0x004fe400078e02ff */
[----:B----4-:R-:W-:-:S04]  /*00c0*/  IMAD R0, R4, R4, RZ ;  /* 0x0000000404007224 */ /* 0x010fc800078e02ff */
[----:B------:R-:W-:-:S05]  /*00d0*/  IMAD R9, R4, R0, R9 ;  /* 0x0000000004097224 */ /* 0x000fca00078e0209 */
[----:B------:R-:W-:Y:S01]  /*00e0*/  STG.E desc[UR4][R6.64], R9 ;  /* 0x0000000906007986 */ /* 0x000fe2000c101904 */
[----:B------:R-:W-:Y:S05]  /*00f0*/  EXIT ;  /* 0x000000000000794d */ /* 0x000fea0003800000 */
.L_x_20:
        /* <DEDUP_REMOVED lines=16> */
.L_x_30:


//--------------------- .text._Z4vaddPKiS0_Pi     --------------------------
	.section	.text._Z4vaddPKiS0_Pi,"ax",@progbits
	.align	128
        .global         _Z4vaddPKiS0_Pi
        .type           _Z4vaddPKiS0_Pi,@function
        .size           _Z4vaddPKiS0_Pi,(.L_x_31 - _Z4vaddPKiS0_Pi)
        .other          _Z4vaddPKiS0_Pi,@"STO_CUDA_ENTRY STV_DEFAULT"
_Z4vaddPKiS0_Pi:
.text._Z4vaddPKiS0_Pi:
        /* <DEDUP_REMOVED lines=9> */
[----:B------:R-:W2:Y:S01]  /*0090*/  LDG.E R5, desc[UR4][R4.64] ;  /* 0x0000000404057981 */ /* 0x000ea2000c1e1900 */
[----:B---3--:R-:W-:Y:S01]  /*00a0*/  IMAD.WIDE.U32 R6, R9, 0x4, R6 ;  /* 0x0000000409067825 */ /* 0x008fe200078e0006 */
[----:B--2---:R-:W-:-:S05]  /*00b0*/  IADD3 R9, PT, PT, R2, R5, RZ ;  /* 0x0000000502097210 */ /* 0x004fca0007ffe0ff */
[----:B------:R-:W-:Y:S01]  /*00c0*/  STG.E desc[UR4][R6.64], R9 ;  /* 0x0000000906007986 */ /* 0x000fe2000c101904 */
[----:B------:R-:W-:Y:S05]  /*00d0*/  EXIT ;  /* 0x000000000000794d */ /* 0x000fea0003800000 */
.L_x_21:
        /* <DEDUP_REMOVED lines=10> */
.L_x_31:


//--------------------- .text._Z6vcube_Pi         --------------------------
	.section	.text._Z6vcube_Pi,"ax",@progbits
	.align	128
        .global         _Z6vcube_Pi
        .type           _Z6vcube_Pi,@function
        .size           _Z6vcube_Pi,(.L_x_32 - _Z6vcube_Pi)
        .other          _Z6vcube_Pi,@"STO_CUDA_ENTRY STV_DEFAULT"
_Z6vcube_Pi:
.text._Z6vcube_Pi:
[----:B------:R-:W-:Y:S01]  /*0000*/  LDC R1, c[0x0][0x37c] ;  /* 0x0000df00ff017b82 */ /* 0x000fe20000000800 */
[----:B------:R-:W0:Y:S07]  /*0010*/  S2R R5, SR_TID.X ;  /* 0x0000000000057919 */ /* 0x000e2e0000002100 */
[----:B------:R-:W0:Y:S01]  /*0020*/  LDC.64 R2, c[0x0][0x380] ;  /* 0x0000e000ff027b82 */ /* 0x000e220000000a00 */
[----:B------:R-:W1:Y:S01]  /*0030*/  LDCU.64 UR4, c[0x0][0x358] ;  /* 0x00006b00ff0477ac */ /* 0x000e620008000a00 */
[----:B0-----:R-:W-:-:S05]  /*0040*/  IMAD.WIDE.U32 R2, R5, 0x4, R2 ;  /* 0x0000000405027825 */ /* 0x001fca00078e0002 */
[----:B-1----:R-:W2:Y:S02]  /*0050*/  LDG.E R0, desc[UR4][R2.64] ;  /* 0x0000000402007981 */ /* 0x002ea4000c1e1900 */
[----:B--2---:R-:W-:-:S04]  /*0060*/  IMAD R5, R0, R0, RZ ;  /* 0x0000000000057224 */ /* 0x004fc800078e02ff */
[----:B------:R-:W-:-:S05]  /*0070*/  IMAD R5, R0, R5, RZ ;  /* 0x0000000500057224 */ /* 0x000fca00078e02ff */
[----:B------:R-:W-:Y:S01]  /*0080*/  STG.E desc[UR4][R2.64], R5 ;  /* 0x0000000502007986 */ /* 0x000fe2000c101904 */
[----:B------:R-:W-:Y:S05]  /*0090*/  EXIT ;  /* 0x000000000000794d */ /* 0x000fea0003800000 */
.L_x_22:
        /* <DEDUP_REMOVED lines=14> */
.L_x_32:


//--------------------- .text._Z5vsqr_Pi          --------------------------
	.section	.text._Z5vsqr_Pi,"ax",@progbits
	.align	128
        .global         _Z5vsqr_Pi
        .type           _Z5vsqr_Pi,@function
        .size           _Z5vsqr_Pi,(.L_x_33 - _Z5vsqr_Pi)
        .other          _Z5vsqr_Pi,@"STO_CUDA_ENTRY STV_DEFAULT"
_Z5vsqr_Pi:
.text._Z5vsqr_Pi:
[----:B------:R-:W-:Y:S01]  /*0000*/  LDC R1, c[0x0][0x37c] ;  /* 0x0000df00ff017b82 */ /* 0x000fe20000000800 */
[----:B------:R-:W0:Y:S07]  /*0010*/  S2R R5, SR_TID.X ;  /* 0x0000000000057919 */ /* 0x000e2e0000002100 */
[----:B------:R-:W0:Y:S01]  /*0020*/  LDC.64 R2, c[0x0][0x380] ;  /* 0x0000e000ff027b82 */ /* 0x000e220000000a00 */
[----:B------:R-:W1:Y:S01]  /*0030*/  LDCU.64 UR4, c[0x0][0x358] ;  /* 0x00006b00ff0477ac */ /* 0x000e620008000a00 */
[----:B0-----:R-:W-:-:S05]  /*0040*/  IMAD.WIDE.U32 R2, R5, 0x4, R2 ;  /* 0x0000000405027825 */ /* 0x001fca00078e0002 */
[----:B-1----:R-:W2:Y:S02]  /*0050*/  LDG.E R0, desc[UR4][R2.64] ;  /* 0x0000000402007981 */ /* 0x002ea4000c1e1900 */
[----:B--2---:R-:W-:-:S05]  /*0060*/  IMAD R5, R0, R0, RZ ;  /* 0x0000000000057224 */ /* 0x004fca00078e02ff */
[----:B------:R-:W-:Y:S01]  /*0070*/  STG.E desc[UR4][R2.64], R5 ;  /* 0x0000000502007986 */ /* 0x000fe2000c101904 */
[----:B------:R-:W-:Y:S05]  /*0080*/  EXIT ;  /* 0x000000000000794d */ /* 0x000fea0003800000 */
.L_x_23:
        /* <DEDUP_REMOVED lines=15> */
.L_x_33:


//--------------------- .text._Z4vsqrPi           --------------------------
	.section	.text._Z4vsqrPi,"ax",@progbits
	.align	128
        .global         _Z4vsqrPi
        .type           _Z4vsqrPi,@function
        .size           _Z4vsqrPi,(.L_x_34 - _Z4vsqrPi)
        .other          _Z4vsqrPi,@"STO_CUDA_ENTRY STV_DEFAULT"
_Z4vsqrPi:
.text._Z4vsqrPi:
[----:B------:R-:W-:Y:S01]  /*0000*/  LDC R1, c[0x0][0x37c] ;  /* 0x0000df00ff017b82 */ /* 0x000fe20000000800 */
[----:B------:R-:W0:Y:S07]  /*0010*/  S2R R5, SR_TID.X ;  /* 0x0000000000057919 */ /* 0x000e2e0000002100 */
[----:B------:R-:W0:Y:S01]  /*0020*/  LDC.64 R2, c[0x0][0x380] ;  /* 0x0000e000ff027b82 */ /* 0x000e220000000a00 */
[----:B------:R-:W1:Y:S01]  /*0030*/  LDCU.64 UR4, c[0x0][0x358] ;  /* 0x00006b00ff0477ac */ /* 0x000e620008000a00 */
[----:B0-----:R-:W-:-:S04]  /*0040*/  IMAD.WIDE.U32 R2, R5, 0x4, R2 ;  /* 0x0000000405027825 */ /* 0x001fc800078e0002 */
[----:B------:R-:W-:-:S05]  /*0050*/  IMAD R5, R5, R5, RZ ;  /* 0x0000000505057224 */ /* 0x000fca00078e02ff */
[----:B-1----:R-:W-:Y:S01]  /*0060*/  STG.E desc[UR4][R2.64], R5 ;  /* 0x0000000502007986 */ /* 0x002fe2000c101904 */
[----:B------:R-:W-:Y:S05]  /*0070*/  EXIT ;  /* 0x000000000000794d */ /* 0x000fea0003800000 */
.L_x_24:
        /* <DEDUP_REMOVED lines=16> */
.L_x_34:


//--------------------- .nv.global.init           --------------------------
	.section	.nv.global.init,"aw",@progbits
.nv.global.init:
	.type		$str,@object
	.size		$str,(.L_0 - $str)
$str:
        /*0000*/ 	.byte	0x48, 0x65, 0x6c, 0x6c, 0x6f, 0x20, 0x57, 0x6f, 0x72, 0x6c, 0x64, 0x2e, 0x0a, 0x00
.L_0:


//--------------------- .nv.shared.reserved.0     --------------------------
	.section	.nv.shared.reserved.0,"aw",@nobits
	.weak		__nv_reservedSMEM_offset_0_alias
	.size		__nv_reservedSMEM_offset_0_alias, 0, 64
	.other		__nv_reservedSMEM_offset_0_alias,@"STO_CUDA_RESERVED_SHARED STV_DEFAULT"
__nv_reservedSMEM_offset_0_alias:
	.zero		0
	.zero		64


//--------------------- .nv.constant0._Z16matrix_square_v2PKimPi --------------------------
	.section	.nv.constant0._Z16matrix_square_v2PKimPi,"a",@progbits
	.sectionflags	@""
	.align	4
.nv.constant0._Z16matrix_square_v2PKimPi:
	.zero		920


//--------------------- .nv.constant0._Z16matrix_square_v1PKimPi --------------------------
	.section	.nv.constant0._Z16matrix_square_v1PKimPi,"a",@progbits
	.sectionflags	@""
	.align	4
.nv.constant0._Z16matrix_square_v1PKimPi:
	.zero		920


//--------------------- .nv.constant0._Z11scalar_initPi --------------------------
	.section	.nv.constant0._Z11scalar_initPi,"a",@progbits
	.sectionflags	@""
	.align	4
.nv.constant0._Z11scalar_initPi:
	.zero		904


//--------------------- .nv.constant0._Z17print_hello_worldv --------------------------
	.section	.nv.constant0._Z17print_hello_worldv,"a",@progbits
	.sectionflags	@""
	.align	4
.nv.constant0._Z17print_hello_worldv:
	.zero		896


//--------------------- .nv.constant0._Z17fused_sqr_cub_addPKiS0_Pi --------------------------
	.section	.nv.constant0._Z17fused_sqr_cub_addPKiS0_Pi,"a",@progbits
	.sectionflags	@""
	.align	4
.nv.constant0._Z17fused_sqr_cub_addPKiS0_Pi:
	.zero		920


//--------------------- .nv.constant0._Z4vaddPKiS0_Pi --------------------------
	.section	.nv.constant0._Z4vaddPKiS0_Pi,"a",@progbits
	.sectionflags	@""
	.align	4
.nv.constant0._Z4vaddPKiS0_Pi:
	.zero		920


//--------------------- .nv.constant0._Z6vcube_Pi --------------------------
	.section	.nv.constant0._Z6vcube_Pi,"a",@progbits
	.sectionflags	@""
	.align	4
.nv.constant0._Z6vcube_Pi:
	.zero		904


//--------------------- .nv.constant0._Z5vsqr_Pi  --------------------------
	.section	.nv.constant0._Z5vsqr_Pi,"a",@progbits
	.sectionflags	@""
	.align	4
.nv.constant0._Z5vsqr_Pi:
	.zero		904


//--------------------- .nv.constant0._Z4vsqrPi   --------------------------
	.section	.nv.constant0._Z4vsqrPi,"a",@progbits
	.sectionflags	@""
	.align	4
.nv.constant0._Z4vsqrPi:
	.zero		904


//--------------------- SYMBOLS --------------------------

	.type		.nv.reservedSmem.offset0,@object
	.size		.nv.reservedSmem.offset0,0x4
	.type		vprintf,@function
